	.target	sm_100a

	.elftype	@"ET_EXEC"


//--------------------- .note.nv.tkinfo           --------------------------
	.section	.note.nv.tkinfo,"",@"SHT_NOTE"
	.sectionflags	@"SHF_NOTE_NV_TKINFO"
	.tkinfo
        /*0018*/ 	.word	0x00000002
        /*0030*/ 	.string	""
        /*0030*/ 	.string	"ptxas"
        /*0030*/ 	.string	"Cuda compilation tools, release 13.0, V13.0.88"
        /*0030*/ 	.string	"Build cuda_13.0.r13.0/compiler.36424714_0"
        /*0030*/ 	.string	"-arch sm_100a -m 64 "



//--------------------- .note.nv.cuinfo           --------------------------
	.section	.note.nv.cuinfo,"",@"SHT_NOTE"
	.sectionflags	@"SHF_NOTE_NV_CUINFO"
        /*0018*/ 	.short	0x0002
        /*001a*/ 	.short	0x0064
        /*001c*/ 	.short	0x0082
	.zero		2


//--------------------- .nv.info                  --------------------------
	.section	.nv.info,"",@"SHT_CUDA_INFO"
	.align	4


	//----- nvinfo : EIATTR_REGCOUNT
	.align		4
        /*0000*/ 	.byte	0x04, 0x2f
        /*0002*/ 	.short	(.L_19 - .L_18)
	.align		4
.L_18:
        /*0004*/ 	.word	index@(_ZN7cutlass13device_kernelINS_4gemm6kernel13GemmUniversalIN4cute5tupleIJiiiiEEENS1_10collective13CollectiveMmaINS1_35MainloopSm100TmaUmmaWarpSpecializedILi45ELi2ELi4ENS5_IJNS4_1CILi1EEESB_SB_EEEEENS5_IJNSA_ILi64EEENSA_ILi80EEENSA_ILi16EEEEEENS_10bfloat16_tENS5_IJlSB_lEEESI_SJ_NS4_8TiledMMAINS4_8MMA_AtomIJNS4_20SM100_MMA_F16BF16_SSISI_SI_fLi64ELi80ELNS4_4UMMA5MajorE0ELSO_0ELNSN_7ScaleInE0ELSP_0EEEEEENS4_6LayoutISC_NS5_IJNSA_ILi0EEEST_ST_EEEEENS5_IJNS4_10UnderscoreESW_SW_EEEEENS4_13SM90_TMA_LOADENS4_14ComposedLayoutINS4_7SwizzleILi1ELi4ELi3EEENS4_18smem_ptr_flag_bitsILi16EEENSS_INS5_IJNSA_ILi8EEESG_EEENS5_IJSG_SB_EEEEEEEvNS4_8identityESZ_S19_vS1A_EENS_8epilogue10collective18CollectiveEpilogueINS1C_23Sm100TmaWarpSpecializedILi2ELi1ELi40ELb1ELb0EEEJSH_NS5_IJNSS_ISE_SB_EENSS_ISF_SB_EEEEESI_SJ_SI_SJ_NS1C_6fusion15FusionCallbacksIS1G_NS1K_17LinearCombinationISI_fSI_fLNS_15FloatRoundStyleE2EEESH_S1J_JEEENS4_5SM1004TMEM4LOAD26SM100_TMEM_LOAD_16dp256b2xESZ_S19_NS4_17SM75_U32x4_LDSM_NENS4_14SM90_TMA_STOREES19_NS4_17SM90_U32x4_STSM_NENS4_39AutoVectorizingCopyWithAssumedAlignmentILi128EEEEEEvvEEEEvNT_6ParamsE)
        /*0008*/ 	.word	0x0000007f


	//----- nvinfo : EIATTR_FRAME_SIZE
	.align		4
.L_19:
        /*000c*/ 	.byte	0x04, 0x11
        /*000e*/ 	.short	(.L_21 - .L_20)
	.align		4
.L_20:
        /*0010*/ 	.word	index@($__internal_2_$__cuda_sm10x_tcgen05_guardrail_trap_unallocated_columns_being_dealloced)
        /*0014*/ 	.word	0x00000000


	//----- nvinfo : EIATTR_FRAME_SIZE
	.align		4
.L_21:
        /*0018*/ 	.byte	0x04, 0x11
        /*001a*/ 	.short	(.L_23 - .L_22)
	.align		4
.L_22:
        /*001c*/ 	.word	index@($__internal_1_$__cuda_sm10x_tcgen05_guardrail_trap_phase_invalid_during_alloc)
        /*0020*/ 	.word	0x00000000


	//----- nvinfo : EIATTR_FRAME_SIZE
	.align		4
.L_23:
        /*0024*/ 	.byte	0x04, 0x11
        /*0026*/ 	.short	(.L_25 - .L_24)
	.align		4
.L_24:
        /*0028*/ 	.word	index@($__internal_0_$__cuda_sm10x_tcgen05_guardrail_trap_col_being_dealloced_not_returned_by_alloc)
        /*002c*/ 	.word	0x00000000


	//----- nvinfo : EIATTR_FRAME_SIZE
	.align		4
.L_25:
        /*0030*/ 	.byte	0x04, 0x11
        /*0032*/ 	.short	(.L_27 - .L_26)
	.align		4
.L_26:
        /*0034*/ 	.word	index@(_ZN7cutlass13device_kernelINS_4gemm6kernel13GemmUniversalIN4cute5tupleIJiiiiEEENS1_10collective13CollectiveMmaINS1_35MainloopSm100TmaUmmaWarpSpecializedILi45ELi2ELi4ENS5_IJNS4_1CILi1EEESB_SB_EEEEENS5_IJNSA_ILi64EEENSA_ILi80EEENSA_ILi16EEEEEENS_10bfloat16_tENS5_IJlSB_lEEESI_SJ_NS4_8TiledMMAINS4_8MMA_AtomIJNS4_20SM100_MMA_F16BF16_SSISI_SI_fLi64ELi80ELNS4_4UMMA5MajorE0ELSO_0ELNSN_7ScaleInE0ELSP_0EEEEEENS4_6LayoutISC_NS5_IJNSA_ILi0EEEST_ST_EEEEENS5_IJNS4_10UnderscoreESW_SW_EEEEENS4_13SM90_TMA_LOADENS4_14ComposedLayoutINS4_7SwizzleILi1ELi4ELi3EEENS4_18smem_ptr_flag_bitsILi16EEENSS_INS5_IJNSA_ILi8EEESG_EEENS5_IJSG_SB_EEEEEEEvNS4_8identityESZ_S19_vS1A_EENS_8epilogue10collective18CollectiveEpilogueINS1C_23Sm100TmaWarpSpecializedILi2ELi1ELi40ELb1ELb0EEEJSH_NS5_IJNSS_ISE_SB_EENSS_ISF_SB_EEEEESI_SJ_SI_SJ_NS1C_6fusion15FusionCallbacksIS1G_NS1K_17LinearCombinationISI_fSI_fLNS_15FloatRoundStyleE2EEESH_S1J_JEEENS4_5SM1004TMEM4LOAD26SM100_TMEM_LOAD_16dp256b2xESZ_S19_NS4_17SM75_U32x4_LDSM_NENS4_14SM90_TMA_STOREES19_NS4_17SM90_U32x4_STSM_NENS4_39AutoVectorizingCopyWithAssumedAlignmentILi128EEEEEEvvEEEEvNT_6ParamsE)
        /*0038*/ 	.word	0x00000000


	//----- nvinfo : EIATTR_MIN_STACK_SIZE
	.align		4
.L_27:
        /*003c*/ 	.byte	0x04, 0x12
        /*003e*/ 	.short	(.L_29 - .L_28)
	.align		4
.L_28:
        /*0040*/ 	.word	index@(_ZN7cutlass13device_kernelINS_4gemm6kernel13GemmUniversalIN4cute5tupleIJiiiiEEENS1_10collective13CollectiveMmaINS1_35MainloopSm100TmaUmmaWarpSpecializedILi45ELi2ELi4ENS5_IJNS4_1CILi1EEESB_SB_EEEEENS5_IJNSA_ILi64EEENSA_ILi80EEENSA_ILi16EEEEEENS_10bfloat16_tENS5_IJlSB_lEEESI_SJ_NS4_8TiledMMAINS4_8MMA_AtomIJNS4_20SM100_MMA_F16BF16_SSISI_SI_fLi64ELi80ELNS4_4UMMA5MajorE0ELSO_0ELNSN_7ScaleInE0ELSP_0EEEEEENS4_6LayoutISC_NS5_IJNSA_ILi0EEEST_ST_EEEEENS5_IJNS4_10UnderscoreESW_SW_EEEEENS4_13SM90_TMA_LOADENS4_14ComposedLayoutINS4_7SwizzleILi1ELi4ELi3EEENS4_18smem_ptr_flag_bitsILi16EEENSS_INS5_IJNSA_ILi8EEESG_EEENS5_IJSG_SB_EEEEEEEvNS4_8identityESZ_S19_vS1A_EENS_8epilogue10collective18CollectiveEpilogueINS1C_23Sm100TmaWarpSpecializedILi2ELi1ELi40ELb1ELb0EEEJSH_NS5_IJNSS_ISE_SB_EENSS_ISF_SB_EEEEESI_SJ_SI_SJ_NS1C_6fusion15FusionCallbacksIS1G_NS1K_17LinearCombinationISI_fSI_fLNS_15FloatRoundStyleE2EEESH_S1J_JEEENS4_5SM1004TMEM4LOAD26SM100_TMEM_LOAD_16dp256b2xESZ_S19_NS4_17SM75_U32x4_LDSM_NENS4_14SM90_TMA_STOREES19_NS4_17SM90_U32x4_STSM_NENS4_39AutoVectorizingCopyWithAssumedAlignmentILi128EEEEEEvvEEEEvNT_6ParamsE)
        /*0044*/ 	.word	0x00000000
.L_29:


//--------------------- .nv.compat                --------------------------
	.section	.nv.compat,"",@"SHT_CUDA_COMPAT_INFO"
	.align	4
        /*0000*/ 	.byte	0x02, 0x09, 0x01, 0x00, 0x02, 0x02, 0x02, 0x00, 0x02, 0x05, 0x05, 0x00, 0x03, 0x07, 0x01, 0x01
        /*0010*/ 	.byte	0x02, 0x03, 0x01, 0x00, 0x02, 0x06, 0x01, 0x00, 0x04, 0x0b, 0x08, 0x00, 0x09, 0x00, 0x00, 0x00
        /*0020*/ 	.byte	0x00, 0x00, 0x00, 0x00


//--------------------- .nv.info._ZN7cutlass13device_kernelINS_4gemm6kernel13GemmUniversalIN4cute5tupleIJiiiiEEENS1_10collective13CollectiveMmaINS1_35MainloopSm100TmaUmmaWarpSpecializedILi45ELi2ELi4ENS5_IJNS4_1CILi1EEESB_SB_EEEEENS5_IJNSA_ILi64EEENSA_ILi80EEENSA_ILi16EEEEEENS_10bfloat16_tENS5_IJlSB_lEEESI_SJ_NS4_8TiledMMAINS4_8MMA_AtomIJNS4_20SM100_MMA_F16BF16_SSISI_SI_fLi64ELi80ELNS4_4UMMA5MajorE0ELSO_0ELNSN_7ScaleInE0ELSP_0EEEEEENS4_6LayoutISC_NS5_IJNSA_ILi0EEEST_ST_EEEEENS5_IJNS4_10UnderscoreESW_SW_EEEEENS4_13SM90_TMA_LOADENS4_14ComposedLayoutINS4_7SwizzleILi1ELi4ELi3EEENS4_18smem_ptr_flag_bitsILi16EEENSS_INS5_IJNSA_ILi8EEESG_EEENS5_IJSG_SB_EEEEEEEvNS4_8identityESZ_S19_vS1A_EENS_8epilogue10collective18CollectiveEpilogueINS1C_23Sm100TmaWarpSpecializedILi2ELi1ELi40ELb1ELb0EEEJSH_NS5_IJNSS_ISE_SB_EENSS_ISF_SB_EEEEESI_SJ_SI_SJ_NS1C_6fusion15FusionCallbacksIS1G_NS1K_17LinearCombinationISI_fSI_fLNS_15FloatRoundStyleE2EEESH_S1J_JEEENS4_5SM1004TMEM4LOAD26SM100_TMEM_LOAD_16dp256b2xESZ_S19_NS4_17SM75_U32x4_LDSM_NENS4_14SM90_TMA_STOREES19_NS4_17SM90_U32x4_STSM_NENS4_39AutoVectorizingCopyWithAssumedAlignmentILi128EEEEEEvvEEEEvNT_6ParamsE --------------------------
	.section	.nv.info._ZN7cutlass13device_kernelINS_4gemm6kernel13GemmUniversalIN4cute5tupleIJiiiiEEENS1_10collective13CollectiveMmaINS1_35MainloopSm100TmaUmmaWarpSpecializedILi45ELi2ELi4ENS5_IJNS4_1CILi1EEESB_SB_EEEEENS5_IJNSA_ILi64EEENSA_ILi80EEENSA_ILi16EEEEEENS_10bfloat16_tENS5_IJlSB_lEEESI_SJ_NS4_8TiledMMAINS4_8MMA_AtomIJNS4_20SM100_MMA_F16BF16_SSISI_SI_fLi64ELi80ELNS4_4UMMA5MajorE0ELSO_0ELNSN_7ScaleInE0ELSP_0EEEEEENS4_6LayoutISC_NS5_IJNSA_ILi0EEEST_ST_EEEEENS5_IJNS4_10UnderscoreESW_SW_EEEEENS4_13SM90_TMA_LOADENS4_14ComposedLayoutINS4_7SwizzleILi1ELi4ELi3EEENS4_18smem_ptr_flag_bitsILi16EEENSS_INS5_IJNSA_ILi8EEESG_EEENS5_IJSG_SB_EEEEEEEvNS4_8identityESZ_S19_vS1A_EENS_8epilogue10collective18CollectiveEpilogueINS1C_23Sm100TmaWarpSpecializedILi2ELi1ELi40ELb1ELb0EEEJSH_NS5_IJNSS_ISE_SB_EENSS_ISF_SB_EEEEESI_SJ_SI_SJ_NS1C_6fusion15FusionCallbacksIS1G_NS1K_17LinearCombinationISI_fSI_fLNS_15FloatRoundStyleE2EEESH_S1J_JEEENS4_5SM1004TMEM4LOAD26SM100_TMEM_LOAD_16dp256b2xESZ_S19_NS4_17SM75_U32x4_LDSM_NENS4_14SM90_TMA_STOREES19_NS4_17SM90_U32x4_STSM_NENS4_39AutoVectorizingCopyWithAssumedAlignmentILi128EEEEEEvvEEEEvNT_6ParamsE,"",@"SHT_CUDA_INFO"
	.sectionflags	@""
	.align	4


	//----- nvinfo : EIATTR_CUDA_API_VERSION
	.align		4
        /*0000*/ 	.byte	0x04, 0x37
        /*0002*/ 	.short	(.L_31 - .L_30)
.L_30:
        /*0004*/ 	.word	0x00000082


	//----- nvinfo : EIATTR_KPARAM_INFO
	.align		4
.L_31:
        /*0008*/ 	.byte	0x04, 0x17
        /*000a*/ 	.short	(.L_33 - .L_32)
.L_32:
        /*000c*/ 	.word	0x00000000
        /*0010*/ 	.short	0x0000
        /*0012*/ 	.short	0x0000
        /*0014*/ 	.byte	0x00, 0xf0, 0x01, 0x20


	//----- nvinfo : EIATTR_AT_ENTRY_FRAGMENTS
	.align		4
.L_33:
        /*0018*/ 	.byte	0x04, 0x4f
        /*001a*/ 	.short	(.L_35 - .L_34)


	//   ....[0]....
.L_34:
        /*001c*/ 	.word	0x00000006


	//----- nvinfo : EIATTR_RESERVED_SMEM_USED
	.align		4
.L_35:
        /*0020*/ 	.byte	0x01, 0x41
	.zero		2


	//----- nvinfo : EIATTR_SPARSE_MMA_MASK
	.align		4
        /*0024*/ 	.byte	0x03, 0x50
        /*0026*/ 	.short	0x0000


	//----- nvinfo : EIATTR_TCGEN05_1CTA_USED
	.align		4
        /*0028*/ 	.byte	0x01, 0x51
	.zero		2


	//----- nvinfo : EIATTR_MAXREG_COUNT
	.align		4
        /*002c*/ 	.byte	0x03, 0x1b
        /*002e*/ 	.short	0x00ff


	//----- nvinfo : EIATTR_NUM_BARRIERS
	.align		4
        /*0030*/ 	.byte	0x02, 0x4c
        /*0032*/ 	.byte	0x07
	.zero		1


	//----- nvinfo : EIATTR_EXTERNS
	.align		4
        /*0034*/ 	.byte	0x04, 0x0f
        /*0036*/ 	.short	(.L_37 - .L_36)


	//   ....[0]....
	.align		4
.L_36:
        /*0038*/ 	.word	index@(__assertfail)


	//----- nvinfo : EIATTR_MERCURY_ISA_VERSION
	.align		4
.L_37:
        /*003c*/ 	.byte	0x03, 0x5f
        /*003e*/ 	.short	0x0101


	//----- nvinfo : EIATTR_INT_WARP_WIDE_INSTR_OFFSETS
	.align		4
        /*0040*/ 	.byte	0x04, 0x31
        /*0042*/ 	.short	(.L_39 - .L_38)


	//   ....[0]....
.L_38:
        /*0044*/ 	.word	0x000022f0


	//   ....[1]....
        /*0048*/ 	.word	0x00005340


	//   ....[2]....
        /*004c*/ 	.word	0x00005370


	//   ....[3]....
        /*0050*/ 	.word	0x000053c0


	//   ....[4]....
        /*0054*/ 	.word	0x00005e20


	//   ....[5]....
        /*0058*/ 	.word	0x00005e30


	//   ....[6]....
        /*005c*/ 	.word	0x00005e60


	//   ....[7]....
        /*0060*/ 	.word	0x00005e90


	//   ....[8]....
        /*0064*/ 	.word	0x00006020


	//   ....[9]....
        /*0068*/ 	.word	0x00006050


	//----- nvinfo : EIATTR_COOP_GROUP_MASK_REGIDS
	.align		4
.L_39:
        /*006c*/ 	.byte	0x04, 0x29
        /*006e*/ 	.short	(.L_41 - .L_40)


	//   ....[0]....
.L_40:
        /*0070*/ 	.word	0xffffffff


	//   ....[1]....
        /*0074*/ 	.word	0xffffffff


	//   ....[2]....
        /*0078*/ 	.word	0xffffffff


	//   ....[3]....
        /*007c*/ 	.word	0xffffffff


	//   ....[4]....
        /*0080*/ 	.word	0xffffffff


	//   ....[5]....
        /*0084*/ 	.word	0xffffffff


	//   ....[6]....
        /*0088*/ 	.word	0xffffffff


	//   ....[7]....
        /*008c*/ 	.word	0xffffffff


	//   ....[8]....
        /*0090*/ 	.word	0xffffffff


	//   ....[9]....
        /*0094*/ 	.word	0xffffffff


	//   ....[10]....
        /*0098*/ 	.word	0xffffffff


	//   ....[11]....
        /*009c*/ 	.word	0xffffffff


	//   ....[12]....
        /*00a0*/ 	.word	0xffffffff


	//----- nvinfo : EIATTR_COOP_GROUP_INSTR_OFFSETS
	.align		4
.L_41:
        /*00a4*/ 	.byte	0x04, 0x28
        /*00a6*/ 	.short	(.L_43 - .L_42)


	//   ....[0]....
.L_42:
        /*00a8*/ 	.word	0x00000090


	//   ....[1]....
        /*00ac*/ 	.word	0x000004d0


	//   ....[2]....
        /*00b0*/ 	.word	0x00000b90


	//   ....[3]....
        /*00b4*/ 	.word	0x00000cf0


	//   ....[4]....
        /*00b8*/ 	.word	0x00000df0


	//   ....[5]....
        /*00bc*/ 	.word	0x00000f60


	//   ....[6]....
        /*00c0*/ 	.word	0x00001100


	//   ....[7]....
        /*00c4*/ 	.word	0x000021d0


	//   ....[8]....
        /*00c8*/ 	.word	0x000046c0


	//   ....[9]....
        /*00cc*/ 	.word	0x000048d0


	//   ....[10]....
        /*00d0*/ 	.word	0x00004900


	//   ....[11]....
        /*00d4*/ 	.word	0x00005230


	//   ....[12]....
        /*00d8*/ 	.word	0x00005460


	//----- nvinfo : EIATTR_VRC_CTA_INIT_COUNT
	.align		4
.L_43:
        /*00dc*/ 	.byte	0x02, 0x4a
        /*00de*/ 	.byte	0x80
	.zero		1


	//----- nvinfo : EIATTR_SYSCALL_OFFSETS
	.align		4
        /*00e0*/ 	.byte	0x04, 0x46
        /*00e2*/ 	.short	(.L_45 - .L_44)


	//   ....[0]....
.L_44:
        /*00e4*/ 	.word	0x00006b60


	//   ....[1]....
        /*00e8*/ 	.word	0x00006c50


	//   ....[2]....
        /*00ec*/ 	.word	0x00007450


	//   ....[3]....
        /*00f0*/ 	.word	0x000075c0


	//   ....[4]....
        /*00f4*/ 	.word	0x00007730


	//   ....[5]....
        /*00f8*/ 	.word	0x000078a0


	//   ....[6]....
        /*00fc*/ 	.word	0x00007a10


	//----- nvinfo : EIATTR_MBARRIER_INSTR_OFFSETS
	.align		4
.L_45:
        /*0100*/ 	.byte	0x04, 0x39
        /*0102*/ 	.short	(.L_47 - .L_46)


	//   ....[0]....
.L_46:
        /*0104*/ 	.word	0x000005d0
        /*0108*/ 	.word	0x000000ff
        /*010c*/ 	.word	0x00000000
        /*0110*/ 	.short	0x0100
        /*0112*/ 	.byte	0x05
	.zero		1


	//   ....[1]....
        /*0114*/ 	.word	0x000005e0
        /*0118*/ 	.word	0x000000ff
        /*011c*/ 	.word	0x00000168
        /*0120*/ 	.short	0x0100
        /*0122*/ 	.byte	0x05
	.zero		1


	//   ....[2]....
        /*0124*/ 	.word	0x000005f0
        /*0128*/ 	.word	0x000000ff
        /*012c*/ 	.word	0x00000008
        /*0130*/ 	.short	0x0100
        /*0132*/ 	.byte	0x05
	.zero		1


	//   ....[3]....
        /*0134*/ 	.word	0x00000600
        /*0138*/ 	.word	0x000000ff
        /*013c*/ 	.word	0x00000170
        /*0140*/ 	.short	0x0100
        /*0142*/ 	.byte	0x05
	.zero		1


	//   ....[4]....
        /*0144*/ 	.word	0x00000610
        /*0148*/ 	.word	0x000000ff
        /*014c*/ 	.word	0x00000010
        /*0150*/ 	.short	0x0100
        /*0152*/ 	.byte	0x05
	.zero		1


	//   ....[5]....
        /*0154*/ 	.word	0x00000620
        /*0158*/ 	.word	0x000000ff
        /*015c*/ 	.word	0x00000178
        /*0160*/ 	.short	0x0100
        /*0162*/ 	.byte	0x05
	.zero		1


	//   ....[6]....
        /*0164*/ 	.word	0x00000630
        /*0168*/ 	.word	0x000000ff
        /*016c*/ 	.word	0x00000018
        /*0170*/ 	.short	0x0100
        /*0172*/ 	.byte	0x05
	.zero		1


	//   ....[7]....
        /*0174*/ 	.word	0x00000640
        /*0178*/ 	.word	0x000000ff
        /*017c*/ 	.word	0x00000180
        /*0180*/ 	.short	0x0100
        /*0182*/ 	.byte	0x05
	.zero		1


	//   ....[8]....
        /*0184*/ 	.word	0x00000650
        /*0188*/ 	.word	0x000000ff
        /*018c*/ 	.word	0x00000020
        /*0190*/ 	.short	0x0100
        /*0192*/ 	.byte	0x05
	.zero		1


	//   ....[9]....
        /*0194*/ 	.word	0x00000660
        /*0198*/ 	.word	0x000000ff
        /*019c*/ 	.word	0x00000188
        /*01a0*/ 	.short	0x0100
        /*01a2*/ 	.byte	0x05
	.zero		1


	//   ....[10]....
        /*01a4*/ 	.word	0x00000670
        /*01a8*/ 	.word	0x000000ff
        /*01ac*/ 	.word	0x00000028
        /*01b0*/ 	.short	0x0100
        /*01b2*/ 	.byte	0x05
	.zero		1


	//   ....[11]....
        /*01b4*/ 	.word	0x00000680
        /*01b8*/ 	.word	0x000000ff
        /*01bc*/ 	.word	0x00000190
        /*01c0*/ 	.short	0x0100
        /*01c2*/ 	.byte	0x05
	.zero		1


	//   ....[12]....
        /*01c4*/ 	.word	0x00000690
        /*01c8*/ 	.word	0x000000ff
        /*01cc*/ 	.word	0x00000030
        /*01d0*/ 	.short	0x0100
        /*01d2*/ 	.byte	0x05
	.zero		1


	//   ....[13]....
        /*01d4*/ 	.word	0x000006a0
        /*01d8*/ 	.word	0x000000ff
        /*01dc*/ 	.word	0x00000198
        /*01e0*/ 	.short	0x0100
        /*01e2*/ 	.byte	0x05
	.zero		1


	//   ....[14]....
        /*01e4*/ 	.word	0x000006b0
        /*01e8*/ 	.word	0x000000ff
        /*01ec*/ 	.word	0x00000038
        /*01f0*/ 	.short	0x0100
        /*01f2*/ 	.byte	0x05
	.zero		1


	//   ....[15]....
        /*01f4*/ 	.word	0x000006c0
        /*01f8*/ 	.word	0x000000ff
        /*01fc*/ 	.word	0x000001a0
        /*0200*/ 	.short	0x0100
        /*0202*/ 	.byte	0x05
	.zero		1


	//   ....[16]....
        /*0204*/ 	.word	0x000006d0
        /*0208*/ 	.word	0x000000ff
        /*020c*/ 	.word	0x00000040
        /*0210*/ 	.short	0x0100
        /*0212*/ 	.byte	0x05
	.zero		1


	//   ....[17]....
        /*0214*/ 	.word	0x000006e0
        /*0218*/ 	.word	0x000000ff
        /*021c*/ 	.word	0x000001a8
        /*0220*/ 	.short	0x0100
        /*0222*/ 	.byte	0x05
	.zero		1


	//   ....[18]....
        /*0224*/ 	.word	0x000006f0
        /*0228*/ 	.word	0x000000ff
        /*022c*/ 	.word	0x00000048
        /*0230*/ 	.short	0x0100
        /*0232*/ 	.byte	0x05
	.zero		1


	//   ....[19]....
        /*0234*/ 	.word	0x00000700
        /*0238*/ 	.word	0x000000ff
        /*023c*/ 	.word	0x000001b0
        /*0240*/ 	.short	0x0100
        /*0242*/ 	.byte	0x05
	.zero		1


	//   ....[20]....
        /*0244*/ 	.word	0x00000710
        /*0248*/ 	.word	0x000000ff
        /*024c*/ 	.word	0x00000050
        /*0250*/ 	.short	0x0100
        /*0252*/ 	.byte	0x05
	.zero		1


	//   ....[21]....
        /*0254*/ 	.word	0x00000720
        /*0258*/ 	.word	0x000000ff
        /*025c*/ 	.word	0x000001b8
        /*0260*/ 	.short	0x0100
        /*0262*/ 	.byte	0x05
	.zero		1


	//   ....[22]....
        /*0264*/ 	.word	0x00000730
        /*0268*/ 	.word	0x000000ff
        /*026c*/ 	.word	0x00000058
        /*0270*/ 	.short	0x0100
        /*0272*/ 	.byte	0x05
	.zero		1


	//   ....[23]....
        /*0274*/ 	.word	0x00000740
        /*0278*/ 	.word	0x000000ff
        /*027c*/ 	.word	0x000001c0
        /*0280*/ 	.short	0x0100
        /*0282*/ 	.byte	0x05
	.zero		1


	//   ....[24]....
        /*0284*/ 	.word	0x00000750
        /*0288*/ 	.word	0x000000ff
        /*028c*/ 	.word	0x00000060
        /*0290*/ 	.short	0x0100
        /*0292*/ 	.byte	0x05
	.zero		1


	//   ....[25]....
        /*0294*/ 	.word	0x00000760
        /*0298*/ 	.word	0x000000ff
        /*029c*/ 	.word	0x000001c8
        /*02a0*/ 	.short	0x0100
        /*02a2*/ 	.byte	0x05
	.zero		1


	//   ....[26]....
        /*02a4*/ 	.word	0x00000770
        /*02a8*/ 	.word	0x000000ff
        /*02ac*/ 	.word	0x00000068
        /*02b0*/ 	.short	0x0100
        /*02b2*/ 	.byte	0x05
	.zero		1


	//   ....[27]....
        /*02b4*/ 	.word	0x00000780
        /*02b8*/ 	.word	0x000000ff
        /*02bc*/ 	.word	0x000001d0
        /*02c0*/ 	.short	0x0100
        /*02c2*/ 	.byte	0x05
	.zero		1


	//   ....[28]....
        /*02c4*/ 	.word	0x00000790
        /*02c8*/ 	.word	0x000000ff
        /*02cc*/ 	.word	0x00000070
        /*02d0*/ 	.short	0x0100
        /*02d2*/ 	.byte	0x05
	.zero		1


	//   ....[29]....
        /*02d4*/ 	.word	0x000007a0
        /*02d8*/ 	.word	0x000000ff
        /*02dc*/ 	.word	0x000001d8
        /*02e0*/ 	.short	0x0100
        /*02e2*/ 	.byte	0x05
	.zero		1


	//   ....[30]....
        /*02e4*/ 	.word	0x000007b0
        /*02e8*/ 	.word	0x000000ff
        /*02ec*/ 	.word	0x00000078
        /*02f0*/ 	.short	0x0100
        /*02f2*/ 	.byte	0x05
	.zero		1


	//   ....[31]....
        /*02f4*/ 	.word	0x000007c0
        /*02f8*/ 	.word	0x000000ff
        /*02fc*/ 	.word	0x000001e0
        /*0300*/ 	.short	0x0100
        /*0302*/ 	.byte	0x05
	.zero		1


	//   ....[32]....
        /*0304*/ 	.word	0x000007d0
        /*0308*/ 	.word	0x000000ff
        /*030c*/ 	.word	0x00000080
        /*0310*/ 	.short	0x0100
        /*0312*/ 	.byte	0x05
	.zero		1


	//   ....[33]....
        /*0314*/ 	.word	0x000007e0
        /*0318*/ 	.word	0x000000ff
        /*031c*/ 	.word	0x000001e8
        /*0320*/ 	.short	0x0100
        /*0322*/ 	.byte	0x05
	.zero		1


	//   ....[34]....
        /*0324*/ 	.word	0x000007f0
        /*0328*/ 	.word	0x000000ff
        /*032c*/ 	.word	0x00000088
        /*0330*/ 	.short	0x0100
        /*0332*/ 	.byte	0x05
	.zero		1


	//   ....[35]....
        /*0334*/ 	.word	0x00000800
        /*0338*/ 	.word	0x000000ff
        /*033c*/ 	.word	0x000001f0
        /*0340*/ 	.short	0x0100
        /*0342*/ 	.byte	0x05
	.zero		1


	//   ....[36]....
        /*0344*/ 	.word	0x00000810
        /*0348*/ 	.word	0x000000ff
        /*034c*/ 	.word	0x00000090
        /*0350*/ 	.short	0x0100
        /*0352*/ 	.byte	0x05
	.zero		1


	//   ....[37]....
        /*0354*/ 	.word	0x00000820
        /*0358*/ 	.word	0x000000ff
        /*035c*/ 	.word	0x000001f8
        /*0360*/ 	.short	0x0100
        /*0362*/ 	.byte	0x05
	.zero		1


	//   ....[38]....
        /*0364*/ 	.word	0x00000830
        /*0368*/ 	.word	0x000000ff
        /*036c*/ 	.word	0x00000098
        /*0370*/ 	.short	0x0100
        /*0372*/ 	.byte	0x05
	.zero		1


	//   ....[39]....
        /*0374*/ 	.word	0x00000840
        /*0378*/ 	.word	0x000000ff
        /*037c*/ 	.word	0x00000200
        /*0380*/ 	.short	0x0100
        /*0382*/ 	.byte	0x05
	.zero		1


	//   ....[40]....
        /*0384*/ 	.word	0x00000850
        /*0388*/ 	.word	0x000000ff
        /*038c*/ 	.word	0x000000a0
        /*0390*/ 	.short	0x0100
        /*0392*/ 	.byte	0x05
	.zero		1


	//   ....[41]....
        /*0394*/ 	.word	0x00000860
        /*0398*/ 	.word	0x000000ff
        /*039c*/ 	.word	0x00000208
        /*03a0*/ 	.short	0x0100
        /*03a2*/ 	.byte	0x05
	.zero		1


	//   ....[42]....
        /*03a4*/ 	.word	0x00000870
        /*03a8*/ 	.word	0x000000ff
        /*03ac*/ 	.word	0x000000a8
        /*03b0*/ 	.short	0x0100
        /*03b2*/ 	.byte	0x05
	.zero		1


	//   ....[43]....
        /*03b4*/ 	.word	0x00000880
        /*03b8*/ 	.word	0x000000ff
        /*03bc*/ 	.word	0x00000210
        /*03c0*/ 	.short	0x0100
        /*03c2*/ 	.byte	0x05
	.zero		1


	//   ....[44]....
        /*03c4*/ 	.word	0x00000890
        /*03c8*/ 	.word	0x000000ff
        /*03cc*/ 	.word	0x000000b0
        /*03d0*/ 	.short	0x0100
        /*03d2*/ 	.byte	0x05
	.zero		1


	//   ....[45]....
        /*03d4*/ 	.word	0x000008a0
        /*03d8*/ 	.word	0x000000ff
        /*03dc*/ 	.word	0x00000218
        /*03e0*/ 	.short	0x0100
        /*03e2*/ 	.byte	0x05
	.zero		1


	//   ....[46]....
        /*03e4*/ 	.word	0x000008b0
        /*03e8*/ 	.word	0x000000ff
        /*03ec*/ 	.word	0x000000b8
        /*03f0*/ 	.short	0x0100
        /*03f2*/ 	.byte	0x05
	.zero		1


	//   ....[47]....
        /*03f4*/ 	.word	0x000008c0
        /*03f8*/ 	.word	0x000000ff
        /*03fc*/ 	.word	0x00000220
        /*0400*/ 	.short	0x0100
        /*0402*/ 	.byte	0x05
	.zero		1


	//   ....[48]....
        /*0404*/ 	.word	0x000008d0
        /*0408*/ 	.word	0x000000ff
        /*040c*/ 	.word	0x000000c0
        /*0410*/ 	.short	0x0100
        /*0412*/ 	.byte	0x05
	.zero		1


	//   ....[49]....
        /*0414*/ 	.word	0x000008e0
        /*0418*/ 	.word	0x000000ff
        /*041c*/ 	.word	0x00000228
        /*0420*/ 	.short	0x0100
        /*0422*/ 	.byte	0x05
	.zero		1


	//   ....[50]....
        /*0424*/ 	.word	0x000008f0
        /*0428*/ 	.word	0x000000ff
        /*042c*/ 	.word	0x000000c8
        /*0430*/ 	.short	0x0100
        /*0432*/ 	.byte	0x05
	.zero		1


	//   ....[51]....
        /*0434*/ 	.word	0x00000900
        /*0438*/ 	.word	0x000000ff
        /*043c*/ 	.word	0x00000230
        /*0440*/ 	.short	0x0100
        /*0442*/ 	.byte	0x05
	.zero		1


	//   ....[52]....
        /*0444*/ 	.word	0x00000910
        /*0448*/ 	.word	0x000000ff
        /*044c*/ 	.word	0x000000d0
        /*0450*/ 	.short	0x0100
        /*0452*/ 	.byte	0x05
	.zero		1


	//   ....[53]....
        /*0454*/ 	.word	0x00000920
        /*0458*/ 	.word	0x000000ff
        /*045c*/ 	.word	0x00000238
        /*0460*/ 	.short	0x0100
        /*0462*/ 	.byte	0x05
	.zero		1


	//   ....[54]....
        /*0464*/ 	.word	0x00000930
        /*0468*/ 	.word	0x000000ff
        /*046c*/ 	.word	0x000000d8
        /*0470*/ 	.short	0x0100
        /*0472*/ 	.byte	0x05
	.zero		1


	//   ....[55]....
        /*0474*/ 	.word	0x00000940
        /*0478*/ 	.word	0x000000ff
        /*047c*/ 	.word	0x00000240
        /*0480*/ 	.short	0x0100
        /*0482*/ 	.byte	0x05
	.zero		1


	//   ....[56]....
        /*0484*/ 	.word	0x00000950
        /*0488*/ 	.word	0x000000ff
        /*048c*/ 	.word	0x000000e0
        /*0490*/ 	.short	0x0100
        /*0492*/ 	.byte	0x05
	.zero		1


	//   ....[57]....
        /*0494*/ 	.word	0x00000960
        /*0498*/ 	.word	0x000000ff
        /*049c*/ 	.word	0x00000248
        /*04a0*/ 	.short	0x0100
        /*04a2*/ 	.byte	0x05
	.zero		1


	//   ....[58]....
        /*04a4*/ 	.word	0x00000970
        /*04a8*/ 	.word	0x000000ff
        /*04ac*/ 	.word	0x000000e8
        /*04b0*/ 	.short	0x0100
        /*04b2*/ 	.byte	0x05
	.zero		1


	//   ....[59]....
        /*04b4*/ 	.word	0x00000980
        /*04b8*/ 	.word	0x000000ff
        /*04bc*/ 	.word	0x00000250
        /*04c0*/ 	.short	0x0100
        /*04c2*/ 	.byte	0x05
	.zero		1


	//   ....[60]....
        /*04c4*/ 	.word	0x00000990
        /*04c8*/ 	.word	0x000000ff
        /*04cc*/ 	.word	0x000000f0
        /*04d0*/ 	.short	0x0100
        /*04d2*/ 	.byte	0x05
	.zero		1


	//   ....[61]....
        /*04d4*/ 	.word	0x000009a0
        /*04d8*/ 	.word	0x000000ff
        /*04dc*/ 	.word	0x00000258
        /*04e0*/ 	.short	0x0100
        /*04e2*/ 	.byte	0x05
	.zero		1


	//   ....[62]....
        /*04e4*/ 	.word	0x000009b0
        /*04e8*/ 	.word	0x000000ff
        /*04ec*/ 	.word	0x000000f8
        /*04f0*/ 	.short	0x0100
        /*04f2*/ 	.byte	0x05
	.zero		1


	//   ....[63]....
        /*04f4*/ 	.word	0x000009c0
        /*04f8*/ 	.word	0x000000ff
        /*04fc*/ 	.word	0x00000260
        /*0500*/ 	.short	0x0100
        /*0502*/ 	.byte	0x05
	.zero		1


	//   ....[64]....
        /*0504*/ 	.word	0x000009d0
        /*0508*/ 	.word	0x000000ff
        /*050c*/ 	.word	0x00000100
        /*0510*/ 	.short	0x0100
        /*0512*/ 	.byte	0x05
	.zero		1


	//   ....[65]....
        /*0514*/ 	.word	0x000009e0
        /*0518*/ 	.word	0x000000ff
        /*051c*/ 	.word	0x00000268
        /*0520*/ 	.short	0x0100
        /*0522*/ 	.byte	0x05
	.zero		1


	//   ....[66]....
        /*0524*/ 	.word	0x000009f0
        /*0528*/ 	.word	0x000000ff
        /*052c*/ 	.word	0x00000108
        /*0530*/ 	.short	0x0100
        /*0532*/ 	.byte	0x05
	.zero		1


	//   ....[67]....
        /*0534*/ 	.word	0x00000a00
        /*0538*/ 	.word	0x000000ff
        /*053c*/ 	.word	0x00000270
        /*0540*/ 	.short	0x0100
        /*0542*/ 	.byte	0x05
	.zero		1


	//   ....[68]....
        /*0544*/ 	.word	0x00000a10
        /*0548*/ 	.word	0x000000ff
        /*054c*/ 	.word	0x00000110
        /*0550*/ 	.short	0x0100
        /*0552*/ 	.byte	0x05
	.zero		1


	//   ....[69]....
        /*0554*/ 	.word	0x00000a20
        /*0558*/ 	.word	0x000000ff
        /*055c*/ 	.word	0x00000278
        /*0560*/ 	.short	0x0100
        /*0562*/ 	.byte	0x05
	.zero		1


	//   ....[70]....
        /*0564*/ 	.word	0x00000a30
        /*0568*/ 	.word	0x000000ff
        /*056c*/ 	.word	0x00000118
        /*0570*/ 	.short	0x0100
        /*0572*/ 	.byte	0x05
	.zero		1


	//   ....[71]....
        /*0574*/ 	.word	0x00000a40
        /*0578*/ 	.word	0x000000ff
        /*057c*/ 	.word	0x00000280
        /*0580*/ 	.short	0x0100
        /*0582*/ 	.byte	0x05
	.zero		1


	//   ....[72]....
        /*0584*/ 	.word	0x00000a50
        /*0588*/ 	.word	0x000000ff
        /*058c*/ 	.word	0x00000120
        /*0590*/ 	.short	0x0100
        /*0592*/ 	.byte	0x05
	.zero		1


	//   ....[73]....
        /*0594*/ 	.word	0x00000a60
        /*0598*/ 	.word	0x000000ff
        /*059c*/ 	.word	0x00000288
        /*05a0*/ 	.short	0x0100
        /*05a2*/ 	.byte	0x05
	.zero		1


	//   ....[74]....
        /*05a4*/ 	.word	0x00000a70
        /*05a8*/ 	.word	0x000000ff
        /*05ac*/ 	.word	0x00000128
        /*05b0*/ 	.short	0x0100
        /*05b2*/ 	.byte	0x05
	.zero		1


	//   ....[75]....
        /*05b4*/ 	.word	0x00000a80
        /*05b8*/ 	.word	0x000000ff
        /*05bc*/ 	.word	0x00000290
        /*05c0*/ 	.short	0x0100
        /*05c2*/ 	.byte	0x05
	.zero		1


	//   ....[76]....
        /*05c4*/ 	.word	0x00000a90
        /*05c8*/ 	.word	0x000000ff
        /*05cc*/ 	.word	0x00000130
        /*05d0*/ 	.short	0x0100
        /*05d2*/ 	.byte	0x05
	.zero		1


	//   ....[77]....
        /*05d4*/ 	.word	0x00000aa0
        /*05d8*/ 	.word	0x000000ff
        /*05dc*/ 	.word	0x00000298
        /*05e0*/ 	.short	0x0100
        /*05e2*/ 	.byte	0x05
	.zero		1


	//   ....[78]....
        /*05e4*/ 	.word	0x00000ab0
        /*05e8*/ 	.word	0x000000ff
        /*05ec*/ 	.word	0x00000138
        /*05f0*/ 	.short	0x0100
        /*05f2*/ 	.byte	0x05
	.zero		1


	//   ....[79]....
        /*05f4*/ 	.word	0x00000ac0
        /*05f8*/ 	.word	0x000000ff
        /*05fc*/ 	.word	0x000002a0
        /*0600*/ 	.short	0x0100
        /*0602*/ 	.byte	0x05
	.zero		1


	//   ....[80]....
        /*0604*/ 	.word	0x00000ad0
        /*0608*/ 	.word	0x000000ff
        /*060c*/ 	.word	0x00000140
        /*0610*/ 	.short	0x0100
        /*0612*/ 	.byte	0x05
	.zero		1


	//   ....[81]....
        /*0614*/ 	.word	0x00000ae0
        /*0618*/ 	.word	0x000000ff
        /*061c*/ 	.word	0x000002a8
        /*0620*/ 	.short	0x0100
        /*0622*/ 	.byte	0x05
	.zero		1


	//   ....[82]....
        /*0624*/ 	.word	0x00000af0
        /*0628*/ 	.word	0x000000ff
        /*062c*/ 	.word	0x00000148
        /*0630*/ 	.short	0x0100
        /*0632*/ 	.byte	0x05
	.zero		1


	//   ....[83]....
        /*0634*/ 	.word	0x00000b00
        /*0638*/ 	.word	0x000000ff
        /*063c*/ 	.word	0x000002b0
        /*0640*/ 	.short	0x0100
        /*0642*/ 	.byte	0x05
	.zero		1


	//   ....[84]....
        /*0644*/ 	.word	0x00000b10
        /*0648*/ 	.word	0x000000ff
        /*064c*/ 	.word	0x00000150
        /*0650*/ 	.short	0x0100
        /*0652*/ 	.byte	0x05
	.zero		1


	//   ....[85]....
        /*0654*/ 	.word	0x00000b20
        /*0658*/ 	.word	0x000000ff
        /*065c*/ 	.word	0x000002b8
        /*0660*/ 	.short	0x0100
        /*0662*/ 	.byte	0x05
	.zero		1


	//   ....[86]....
        /*0664*/ 	.word	0x00000b30
        /*0668*/ 	.word	0x000000ff
        /*066c*/ 	.word	0x00000158
        /*0670*/ 	.short	0x0100
        /*0672*/ 	.byte	0x05
	.zero		1


	//   ....[87]....
        /*0674*/ 	.word	0x00000b40
        /*0678*/ 	.word	0x000000ff
        /*067c*/ 	.word	0x000002c0
        /*0680*/ 	.short	0x0100
        /*0682*/ 	.byte	0x05
	.zero		1


	//   ....[88]....
        /*0684*/ 	.word	0x00000b50
        /*0688*/ 	.word	0x000000ff
        /*068c*/ 	.word	0x00000160
        /*0690*/ 	.short	0x0100
        /*0692*/ 	.byte	0x05
	.zero		1


	//   ....[89]....
        /*0694*/ 	.word	0x00000b60
        /*0698*/ 	.word	0x000000ff
        /*069c*/ 	.word	0x000002c8
        /*06a0*/ 	.short	0x0100
        /*06a2*/ 	.byte	0x05
	.zero		1


	//   ....[90]....
        /*06a4*/ 	.word	0x00000ca0
        /*06a8*/ 	.word	0x000000ff
        /*06ac*/ 	.word	0x000002d0
        /*06b0*/ 	.short	0x0100
        /*06b2*/ 	.byte	0x06
	.zero		1


	//   ....[91]....
        /*06b4*/ 	.word	0x00000cb0
        /*06b8*/ 	.word	0x000000ff
        /*06bc*/ 	.word	0x000002e0
        /*06c0*/ 	.short	0x0100
        /*06c2*/ 	.byte	0x06
	.zero		1


	//   ....[92]....
        /*06c4*/ 	.word	0x00000cc0
        /*06c8*/ 	.word	0x000000ff
        /*06cc*/ 	.word	0x000002d8
        /*06d0*/ 	.short	0x0100
        /*06d2*/ 	.byte	0x06
	.zero		1


	//   ....[93]....
        /*06d4*/ 	.word	0x00000cd0
        /*06d8*/ 	.word	0x000000ff
        /*06dc*/ 	.word	0x000002e8
        /*06e0*/ 	.short	0x0100
        /*06e2*/ 	.byte	0x06
	.zero		1


	//   ....[94]....
        /*06e4*/ 	.word	0x00000dc0
        /*06e8*/ 	.word	0x000000ff
        /*06ec*/ 	.word	0x000002f0
        /*06f0*/ 	.short	0x0100
        /*06f2*/ 	.byte	0x05
	.zero		1


	//   ....[95]....
        /*06f4*/ 	.word	0x00000dd0
        /*06f8*/ 	.word	0x000000ff
        /*06fc*/ 	.word	0x000002f8
        /*0700*/ 	.short	0x0100
        /*0702*/ 	.byte	0x05
	.zero		1


	//   ....[96]....
        /*0704*/ 	.word	0x00000f10
        /*0708*/ 	.word	0x000000ff
        /*070c*/ 	.word	0x00000300
        /*0710*/ 	.short	0x0100
        /*0712*/ 	.byte	0x05
	.zero		1


	//   ....[97]....
        /*0714*/ 	.word	0x00000f20
        /*0718*/ 	.word	0x000000ff
        /*071c*/ 	.word	0x00000310
        /*0720*/ 	.short	0x0100
        /*0722*/ 	.byte	0x05
	.zero		1


	//   ....[98]....
        /*0724*/ 	.word	0x00000f30
        /*0728*/ 	.word	0x000000ff
        /*072c*/ 	.word	0x00000308
        /*0730*/ 	.short	0x0100
        /*0732*/ 	.byte	0x05
	.zero		1


	//   ....[99]....
        /*0734*/ 	.word	0x00000f40
        /*0738*/ 	.word	0x000000ff
        /*073c*/ 	.word	0x00000318
        /*0740*/ 	.short	0x0100
        /*0742*/ 	.byte	0x05
	.zero		1


	//   ....[100]....
        /*0744*/ 	.word	0x00001070
        /*0748*/ 	.word	0x000000ff
        /*074c*/ 	.word	0x00000320
        /*0750*/ 	.short	0x0100
        /*0752*/ 	.byte	0x06
	.zero		1


	//   ....[101]....
        /*0754*/ 	.word	0x00001080
        /*0758*/ 	.word	0x000000ff
        /*075c*/ 	.word	0x00000340
        /*0760*/ 	.short	0x0100
        /*0762*/ 	.byte	0x06
	.zero		1


	//   ....[102]....
        /*0764*/ 	.word	0x00001090
        /*0768*/ 	.word	0x000000ff
        /*076c*/ 	.word	0x00000328
        /*0770*/ 	.short	0x0100
        /*0772*/ 	.byte	0x06
	.zero		1


	//   ....[103]....
        /*0774*/ 	.word	0x000010a0
        /*0778*/ 	.word	0x000000ff
        /*077c*/ 	.word	0x00000348
        /*0780*/ 	.short	0x0100
        /*0782*/ 	.byte	0x06
	.zero		1


	//   ....[104]....
        /*0784*/ 	.word	0x000010b0
        /*0788*/ 	.word	0x000000ff
        /*078c*/ 	.word	0x00000330
        /*0790*/ 	.short	0x0100
        /*0792*/ 	.byte	0x06
	.zero		1


	//   ....[105]....
        /*0794*/ 	.word	0x000010c0
        /*0798*/ 	.word	0x000000ff
        /*079c*/ 	.word	0x00000350
        /*07a0*/ 	.short	0x0100
        /*07a2*/ 	.byte	0x06
	.zero		1


	//   ....[106]....
        /*07a4*/ 	.word	0x000010d0
        /*07a8*/ 	.word	0x000000ff
        /*07ac*/ 	.word	0x00000338
        /*07b0*/ 	.short	0x0100
        /*07b2*/ 	.byte	0x06
	.zero		1


	//   ....[107]....
        /*07b4*/ 	.word	0x000010e0
        /*07b8*/ 	.word	0x000000ff
        /*07bc*/ 	.word	0x00000358
        /*07c0*/ 	.short	0x0100
        /*07c2*/ 	.byte	0x06
	.zero		1


	//   ....[108]....
        /*07c4*/ 	.word	0x000011d0
        /*07c8*/ 	.word	0x000000ff
        /*07cc*/ 	.word	0x00000360
        /*07d0*/ 	.short	0x0100
        /*07d2*/ 	.byte	0x05
	.zero		1


	//   ....[109]....
        /*07d4*/ 	.word	0x000011e0
        /*07d8*/ 	.word	0x000000ff
        /*07dc*/ 	.word	0x00000370
        /*07e0*/ 	.short	0x0100
        /*07e2*/ 	.byte	0x05
	.zero		1


	//   ....[110]....
        /*07e4*/ 	.word	0x000011f0
        /*07e8*/ 	.word	0x000000ff
        /*07ec*/ 	.word	0x00000368
        /*07f0*/ 	.short	0x0100
        /*07f2*/ 	.byte	0x05
	.zero		1


	//   ....[111]....
        /*07f4*/ 	.word	0x00001200
        /*07f8*/ 	.word	0x000000ff
        /*07fc*/ 	.word	0x00000378
        /*0800*/ 	.short	0x0100
        /*0802*/ 	.byte	0x05
	.zero		1


	//   ....[112]....
        /*0804*/ 	.word	0x00001ad0
        /*0808*/ 	.word	0x00000002
        /*080c*/ 	.word	0x00000370
        /*0810*/ 	.short	0x010a
        /*0812*/ 	.byte	0xff
	.zero		1


	//   ....[113]....
        /*0814*/ 	.word	0x00001b00
        /*0818*/ 	.word	0x00000002
        /*081c*/ 	.word	0x00000360
        /*0820*/ 	.short	0x0101
        /*0822*/ 	.byte	0xff
	.zero		1


	//   ....[114]....
        /*0824*/ 	.word	0x00001bd0
        /*0828*/ 	.word	0x000000ff
        /*082c*/ 	.word	0x00000168
        /*0830*/ 	.short	0x010a
        /*0832*/ 	.byte	0x05
	.zero		1


	//   ....[115]....
        /*0834*/ 	.word	0x00001c70
        /*0838*/ 	.word	0x000000ff
        /*083c*/ 	.word	0x00000168
        /*0840*/ 	.short	0x010a
        /*0842*/ 	.byte	0x21
	.zero		1


	//   ....[116]....
        /*0844*/ 	.word	0x00001dc0
        /*0848*/ 	.word	0x000000ff
        /*084c*/ 	.word	0x00000168
        /*0850*/ 	.short	0x010a
        /*0852*/ 	.byte	0x08
	.zero		1


	//   ....[117]....
        /*0854*/ 	.word	0x00001ed0
        /*0858*/ 	.word	0x000000ff
        /*085c*/ 	.word	0x000002f8
        /*0860*/ 	.short	0x0101
        /*0862*/ 	.byte	0x04
	.zero		1


	//   ....[118]....
        /*0864*/ 	.word	0x00001ef0
        /*0868*/ 	.word	0x000000ff
        /*086c*/ 	.word	0x00000168
        /*0870*/ 	.short	0x010a
        /*0872*/ 	.byte	0x05
	.zero		1


	//   ....[119]....
        /*0874*/ 	.word	0x00001f70
        /*0878*/ 	.word	0x000000ff
        /*087c*/ 	.word	0x00000168
        /*0880*/ 	.short	0x010a
        /*0882*/ 	.byte	0x11
	.zero		1


	//   ....[120]....
        /*0884*/ 	.word	0x000020c0
        /*0888*/ 	.word	0x000000ff
        /*088c*/ 	.word	0x00000168
        /*0890*/ 	.short	0x010a
        /*0892*/ 	.byte	0x08
	.zero		1


	//   ....[121]....
        /*0894*/ 	.word	0x00002200
        /*0898*/ 	.word	0x00000002
        /*089c*/ 	.word	0x00000300
        /*08a0*/ 	.short	0x010a
        /*08a2*/ 	.byte	0xff
	.zero		1


	//   ....[122]....
        /*08a4*/ 	.word	0x000022c0
        /*08a8*/ 	.word	0x00000002
        /*08ac*/ 	.word	0x00000000
        /*08b0*/ 	.short	0x0101
        /*08b2*/ 	.byte	0xff
	.zero		1


	//   ....[123]....
        /*08b4*/ 	.word	0x00002820
        /*08b8*/ 	.word	0x000000ff
        /*08bc*/ 	.word	0x00000000
        /*08c0*/ 	.short	0x010a
        /*08c2*/ 	.byte	0x05
	.zero		1


	//   ....[124]....
        /*08c4*/ 	.word	0x000028b0
        /*08c8*/ 	.word	0x000000ff
        /*08cc*/ 	.word	0x00000000
        /*08d0*/ 	.short	0x010a
        /*08d2*/ 	.byte	0x05
	.zero		1


	//   ....[125]....
        /*08d4*/ 	.word	0x00002940
        /*08d8*/ 	.word	0x000000ff
        /*08dc*/ 	.word	0x00000000
        /*08e0*/ 	.short	0x010a
        /*08e2*/ 	.byte	0x05
	.zero		1


	//   ....[126]....
        /*08e4*/ 	.word	0x000029d0
        /*08e8*/ 	.word	0x000000ff
        /*08ec*/ 	.word	0x00000000
        /*08f0*/ 	.short	0x010a
        /*08f2*/ 	.byte	0x05
	.zero		1


	//   ....[127]....
        /*08f4*/ 	.word	0x00002a60
        /*08f8*/ 	.word	0x000000ff
        /*08fc*/ 	.word	0x00000000
        /*0900*/ 	.short	0x010a
        /*0902*/ 	.byte	0x05
	.zero		1


	//   ....[128]....
        /*0904*/ 	.word	0x00002af0
        /*0908*/ 	.word	0x000000ff
        /*090c*/ 	.word	0x00000000
        /*0910*/ 	.short	0x010a
        /*0912*/ 	.byte	0x05
	.zero		1


	//   ....[129]....
        /*0914*/ 	.word	0x00002b80
        /*0918*/ 	.word	0x000000ff
        /*091c*/ 	.word	0x00000000
        /*0920*/ 	.short	0x010a
        /*0922*/ 	.byte	0x05
	.zero		1


	//   ....[130]....
        /*0924*/ 	.word	0x00002c10
        /*0928*/ 	.word	0x000000ff
        /*092c*/ 	.word	0x00000000
        /*0930*/ 	.short	0x010a
        /*0932*/ 	.byte	0x05
	.zero		1


	//   ....[131]....
        /*0934*/ 	.word	0x00002ca0
        /*0938*/ 	.word	0x000000ff
        /*093c*/ 	.word	0x00000000
        /*0940*/ 	.short	0x010a
        /*0942*/ 	.byte	0x05
	.zero		1


	//   ....[132]....
        /*0944*/ 	.word	0x00002d30
        /*0948*/ 	.word	0x000000ff
        /*094c*/ 	.word	0x00000000
        /*0950*/ 	.short	0x010a
        /*0952*/ 	.byte	0x05
	.zero		1


	//   ....[133]....
        /*0954*/ 	.word	0x00002dc0
        /*0958*/ 	.word	0x000000ff
        /*095c*/ 	.word	0x00000000
        /*0960*/ 	.short	0x010a
        /*0962*/ 	.byte	0x05
	.zero		1


	//   ....[134]....
        /*0964*/ 	.word	0x00002e50
        /*0968*/ 	.word	0x000000ff
        /*096c*/ 	.word	0x00000000
        /*0970*/ 	.short	0x010a
        /*0972*/ 	.byte	0x05
	.zero		1


	//   ....[135]....
        /*0974*/ 	.word	0x00002ee0
        /*0978*/ 	.word	0x000000ff
        /*097c*/ 	.word	0x00000000
        /*0980*/ 	.short	0x010a
        /*0982*/ 	.byte	0x05
	.zero		1


	//   ....[136]....
        /*0984*/ 	.word	0x00002f70
        /*0988*/ 	.word	0x000000ff
        /*098c*/ 	.word	0x00000000
        /*0990*/ 	.short	0x010a
        /*0992*/ 	.byte	0x05
	.zero		1


	//   ....[137]....
        /*0994*/ 	.word	0x00003000
        /*0998*/ 	.word	0x000000ff
        /*099c*/ 	.word	0x00000000
        /*09a0*/ 	.short	0x010a
        /*09a2*/ 	.byte	0x05
	.zero		1


	//   ....[138]....
        /*09a4*/ 	.word	0x00003090
        /*09a8*/ 	.word	0x000000ff
        /*09ac*/ 	.word	0x00000000
        /*09b0*/ 	.short	0x010a
        /*09b2*/ 	.byte	0x05
	.zero		1


	//   ....[139]....
        /*09b4*/ 	.word	0x00003120
        /*09b8*/ 	.word	0x000000ff
        /*09bc*/ 	.word	0x00000000
        /*09c0*/ 	.short	0x010a
        /*09c2*/ 	.byte	0x05
	.zero		1


	//   ....[140]....
        /*09c4*/ 	.word	0x000031b0
        /*09c8*/ 	.word	0x000000ff
        /*09cc*/ 	.word	0x00000000
        /*09d0*/ 	.short	0x010a
        /*09d2*/ 	.byte	0x05
	.zero		1


	//   ....[141]....
        /*09d4*/ 	.word	0x00003240
        /*09d8*/ 	.word	0x000000ff
        /*09dc*/ 	.word	0x00000000
        /*09e0*/ 	.short	0x010a
        /*09e2*/ 	.byte	0x05
	.zero		1


	//   ....[142]....
        /*09e4*/ 	.word	0x000032d0
        /*09e8*/ 	.word	0x000000ff
        /*09ec*/ 	.word	0x00000000
        /*09f0*/ 	.short	0x010a
        /*09f2*/ 	.byte	0x05
	.zero		1


	//   ....[143]....
        /*09f4*/ 	.word	0x00003360
        /*09f8*/ 	.word	0x000000ff
        /*09fc*/ 	.word	0x00000000
        /*0a00*/ 	.short	0x010a
        /*0a02*/ 	.byte	0x05
	.zero		1


	//   ....[144]....
        /*0a04*/ 	.word	0x000033f0
        /*0a08*/ 	.word	0x000000ff
        /*0a0c*/ 	.word	0x00000000
        /*0a10*/ 	.short	0x010a
        /*0a12*/ 	.byte	0x05
	.zero		1


	//   ....[145]....
        /*0a14*/ 	.word	0x00003480
        /*0a18*/ 	.word	0x000000ff
        /*0a1c*/ 	.word	0x00000000
        /*0a20*/ 	.short	0x010a
        /*0a22*/ 	.byte	0x05
	.zero		1


	//   ....[146]....
        /*0a24*/ 	.word	0x00003510
        /*0a28*/ 	.word	0x000000ff
        /*0a2c*/ 	.word	0x00000000
        /*0a30*/ 	.short	0x010a
        /*0a32*/ 	.byte	0x05
	.zero		1


	//   ....[147]....
        /*0a34*/ 	.word	0x000035a0
        /*0a38*/ 	.word	0x000000ff
        /*0a3c*/ 	.word	0x00000000
        /*0a40*/ 	.short	0x010a
        /*0a42*/ 	.byte	0x05
	.zero		1


	//   ....[148]....
        /*0a44*/ 	.word	0x00003630
        /*0a48*/ 	.word	0x000000ff
        /*0a4c*/ 	.word	0x00000000
        /*0a50*/ 	.short	0x010a
        /*0a52*/ 	.byte	0x05
	.zero		1


	//   ....[149]....
        /*0a54*/ 	.word	0x000036c0
        /*0a58*/ 	.word	0x000000ff
        /*0a5c*/ 	.word	0x00000000
        /*0a60*/ 	.short	0x010a
        /*0a62*/ 	.byte	0x05
	.zero		1


	//   ....[150]....
        /*0a64*/ 	.word	0x00003750
        /*0a68*/ 	.word	0x000000ff
        /*0a6c*/ 	.word	0x00000000
        /*0a70*/ 	.short	0x010a
        /*0a72*/ 	.byte	0x05
	.zero		1


	//   ....[151]....
        /*0a74*/ 	.word	0x000037e0
        /*0a78*/ 	.word	0x000000ff
        /*0a7c*/ 	.word	0x00000000
        /*0a80*/ 	.short	0x010a
        /*0a82*/ 	.byte	0x05
	.zero		1


	//   ....[152]....
        /*0a84*/ 	.word	0x00003870
        /*0a88*/ 	.word	0x000000ff
        /*0a8c*/ 	.word	0x00000000
        /*0a90*/ 	.short	0x010a
        /*0a92*/ 	.byte	0x05
	.zero		1


	//   ....[153]....
        /*0a94*/ 	.word	0x00003900
        /*0a98*/ 	.word	0x000000ff
        /*0a9c*/ 	.word	0x00000000
        /*0aa0*/ 	.short	0x010a
        /*0aa2*/ 	.byte	0x05
	.zero		1


	//   ....[154]....
        /*0aa4*/ 	.word	0x00003990
        /*0aa8*/ 	.word	0x000000ff
        /*0aac*/ 	.word	0x00000000
        /*0ab0*/ 	.short	0x010a
        /*0ab2*/ 	.byte	0x05
	.zero		1


	//   ....[155]....
        /*0ab4*/ 	.word	0x00003a20
        /*0ab8*/ 	.word	0x000000ff
        /*0abc*/ 	.word	0x00000000
        /*0ac0*/ 	.short	0x010a
        /*0ac2*/ 	.byte	0x05
	.zero		1


	//   ....[156]....
        /*0ac4*/ 	.word	0x00003ab0
        /*0ac8*/ 	.word	0x000000ff
        /*0acc*/ 	.word	0x00000000
        /*0ad0*/ 	.short	0x010a
        /*0ad2*/ 	.byte	0x05
	.zero		1


	//   ....[157]....
        /*0ad4*/ 	.word	0x00003b40
        /*0ad8*/ 	.word	0x000000ff
        /*0adc*/ 	.word	0x00000000
        /*0ae0*/ 	.short	0x010a
        /*0ae2*/ 	.byte	0x05
	.zero		1


	//   ....[158]....
        /*0ae4*/ 	.word	0x00003bd0
        /*0ae8*/ 	.word	0x000000ff
        /*0aec*/ 	.word	0x00000000
        /*0af0*/ 	.short	0x010a
        /*0af2*/ 	.byte	0x05
	.zero		1


	//   ....[159]....
        /*0af4*/ 	.word	0x00003c60
        /*0af8*/ 	.word	0x000000ff
        /*0afc*/ 	.word	0x00000000
        /*0b00*/ 	.short	0x010a
        /*0b02*/ 	.byte	0x05
	.zero		1


	//   ....[160]....
        /*0b04*/ 	.word	0x00003cf0
        /*0b08*/ 	.word	0x000000ff
        /*0b0c*/ 	.word	0x00000000
        /*0b10*/ 	.short	0x010a
        /*0b12*/ 	.byte	0x05
	.zero		1


	//   ....[161]....
        /*0b14*/ 	.word	0x00003d80
        /*0b18*/ 	.word	0x000000ff
        /*0b1c*/ 	.word	0x00000000
        /*0b20*/ 	.short	0x010a
        /*0b22*/ 	.byte	0x05
	.zero		1


	//   ....[162]....
        /*0b24*/ 	.word	0x00003e10
        /*0b28*/ 	.word	0x000000ff
        /*0b2c*/ 	.word	0x00000000
        /*0b30*/ 	.short	0x010a
        /*0b32*/ 	.byte	0x05
	.zero		1


	//   ....[163]....
        /*0b34*/ 	.word	0x00003ea0
        /*0b38*/ 	.word	0x000000ff
        /*0b3c*/ 	.word	0x00000000
        /*0b40*/ 	.short	0x010a
        /*0b42*/ 	.byte	0x05
	.zero		1


	//   ....[164]....
        /*0b44*/ 	.word	0x00003f30
        /*0b48*/ 	.word	0x000000ff
        /*0b4c*/ 	.word	0x00000000
        /*0b50*/ 	.short	0x010a
        /*0b52*/ 	.byte	0x05
	.zero		1


	//   ....[165]....
        /*0b54*/ 	.word	0x00003fc0
        /*0b58*/ 	.word	0x000000ff
        /*0b5c*/ 	.word	0x00000000
        /*0b60*/ 	.short	0x010a
        /*0b62*/ 	.byte	0x05
	.zero		1


	//   ....[166]....
        /*0b64*/ 	.word	0x00004050
        /*0b68*/ 	.word	0x000000ff
        /*0b6c*/ 	.word	0x00000000
        /*0b70*/ 	.short	0x010a
        /*0b72*/ 	.byte	0x05
	.zero		1


	//   ....[167]....
        /*0b74*/ 	.word	0x000040f0
        /*0b78*/ 	.word	0x00000000
        /*0b7c*/ 	.word	0x00000000
        /*0b80*/ 	.short	0x010a
        /*0b82*/ 	.byte	0xff
	.zero		1


	//   ....[168]....
        /*0b84*/ 	.word	0x00004210
        /*0b88*/ 	.word	0x00000000
        /*0b8c*/ 	.word	0x00000360
        /*0b90*/ 	.short	0x010a
        /*0b92*/ 	.byte	0xff
	.zero		1


	//   ....[169]....
        /*0b94*/ 	.word	0x00004280
        /*0b98*/ 	.word	0x00000000
        /*0b9c*/ 	.word	0x00000000
        /*0ba0*/ 	.short	0x0101
        /*0ba2*/ 	.byte	0xff
	.zero		1


	//   ....[170]....
        /*0ba4*/ 	.word	0x000042a0
        /*0ba8*/ 	.word	0x000000ff
        /*0bac*/ 	.word	0x00000310
        /*0bb0*/ 	.short	0x010a
        /*0bb2*/ 	.byte	0x05
	.zero		1


	//   ....[171]....
        /*0bb4*/ 	.word	0x000043c0
        /*0bb8*/ 	.word	0x00000000
        /*0bbc*/ 	.word	0x00000300
        /*0bc0*/ 	.short	0x010a
        /*0bc2*/ 	.byte	0xff
	.zero		1


	//   ....[172]....
        /*0bc4*/ 	.word	0x000044c0
        /*0bc8*/ 	.word	0x00000000
        /*0bcc*/ 	.word	0x00000000
        /*0bd0*/ 	.short	0x0101
        /*0bd2*/ 	.byte	0xff
	.zero		1


	//   ....[173]....
        /*0bd4*/ 	.word	0x00004550
        /*0bd8*/ 	.word	0x000000ff
        /*0bdc*/ 	.word	0x00000310
        /*0be0*/ 	.short	0x0106
        /*0be2*/ 	.byte	0x05
	.zero		1


	//   ....[174]....
        /*0be4*/ 	.word	0x00004570
        /*0be8*/ 	.word	0x000000ff
        /*0bec*/ 	.word	0x00000310
        /*0bf0*/ 	.short	0x010a
        /*0bf2*/ 	.byte	0x05
	.zero		1


	//   ....[175]....
        /*0bf4*/ 	.word	0x00004600
        /*0bf8*/ 	.word	0x000000ff
        /*0bfc*/ 	.word	0x00000310
        /*0c00*/ 	.short	0x0106
        /*0c02*/ 	.byte	0x04
	.zero		1


	//   ....[176]....
        /*0c04*/ 	.word	0x00004640
        /*0c08*/ 	.word	0x00000000
        /*0c0c*/ 	.word	0x00000310
        /*0c10*/ 	.short	0x010a
        /*0c12*/ 	.byte	0xff
	.zero		1


	//   ....[177]....
        /*0c14*/ 	.word	0x00004b20
        /*0c18*/ 	.word	0x00000000
        /*0c1c*/ 	.word	0x00000300
        /*0c20*/ 	.short	0x010a
        /*0c22*/ 	.byte	0xff
	.zero		1


	//   ....[178]....
        /*0c24*/ 	.word	0x00004c20
        /*0c28*/ 	.word	0x00000003
        /*0c2c*/ 	.word	0x00000000
        /*0c30*/ 	.short	0x0101
        /*0c32*/ 	.byte	0xff
	.zero		1


	//   ....[179]....
        /*0c34*/ 	.word	0x00004c30
        /*0c38*/ 	.word	0x000000ff
        /*0c3c*/ 	.word	0x00000000
        /*0c40*/ 	.short	0x010a
        /*0c42*/ 	.byte	0x05
	.zero		1


	//   ....[180]....
        /*0c44*/ 	.word	0x00004c50
        /*0c48*/ 	.word	0x000000ff
        /*0c4c*/ 	.word	0x00000340
        /*0c50*/ 	.short	0x010a
        /*0c52*/ 	.byte	0x0e
	.zero		1


	//   ....[181]....
        /*0c54*/ 	.word	0x00004d80
        /*0c58*/ 	.word	0x000000ff
        /*0c5c*/ 	.word	0x00000000
        /*0c60*/ 	.short	0x010a
        /*0c62*/ 	.byte	0x07
	.zero		1


	//   ....[182]....
        /*0c64*/ 	.word	0x00004e90
        /*0c68*/ 	.word	0x000000ff
        /*0c6c*/ 	.word	0x00000000
        /*0c70*/ 	.short	0x010a
        /*0c72*/ 	.byte	0x13
	.zero		1


	//   ....[183]....
        /*0c74*/ 	.word	0x00005060
        /*0c78*/ 	.word	0x000000ff
        /*0c7c*/ 	.word	0x00000000
        /*0c80*/ 	.short	0x010a
        /*0c82*/ 	.byte	0x05
	.zero		1


	//   ....[184]....
        /*0c84*/ 	.word	0x000050f0
        /*0c88*/ 	.word	0x000000ff
        /*0c8c*/ 	.word	0x00000000
        /*0c90*/ 	.short	0x010a
        /*0c92*/ 	.byte	0x05
	.zero		1


	//   ....[185]....
        /*0c94*/ 	.word	0x00005180
        /*0c98*/ 	.word	0x000000ff
        /*0c9c*/ 	.word	0x00000000
        /*0ca0*/ 	.short	0x010a
        /*0ca2*/ 	.byte	0x05
	.zero		1


	//   ....[186]....
        /*0ca4*/ 	.word	0x00005210
        /*0ca8*/ 	.word	0x000000ff
        /*0cac*/ 	.word	0x00000000
        /*0cb0*/ 	.short	0x010a
        /*0cb2*/ 	.byte	0x06
	.zero		1


	//   ....[187]....
        /*0cb4*/ 	.word	0x00005650
        /*0cb8*/ 	.word	0x00000000
        /*0cbc*/ 	.word	0x00000300
        /*0cc0*/ 	.short	0x010a
        /*0cc2*/ 	.byte	0xff
	.zero		1


	//   ....[188]....
        /*0cc4*/ 	.word	0x00005730
        /*0cc8*/ 	.word	0x00000000
        /*0ccc*/ 	.word	0x00000000
        /*0cd0*/ 	.short	0x0101
        /*0cd2*/ 	.byte	0xff
	.zero		1


	//   ....[189]....
        /*0cd4*/ 	.word	0x00005a50
        /*0cd8*/ 	.word	0x000000ff
        /*0cdc*/ 	.word	0x000002f8
        /*0ce0*/ 	.short	0x010a
        /*0ce2*/ 	.byte	0x04
	.zero		1


	//   ....[190]....
        /*0ce4*/ 	.word	0x00005c30
        /*0ce8*/ 	.word	0x000000ff
        /*0cec*/ 	.word	0x000002e0
        /*0cf0*/ 	.short	0x010a
        /*0cf2*/ 	.byte	0x0d
	.zero		1


	//   ....[191]....
        /*0cf4*/ 	.word	0x00006080
        /*0cf8*/ 	.word	0x000000ff
        /*0cfc*/ 	.word	0x000002d0
        /*0d00*/ 	.short	0x010b
        /*0d02*/ 	.byte	0x0d
	.zero		1


	//   ....[192]....
        /*0d04*/ 	.word	0x000060e0
        /*0d08*/ 	.word	0x000000ff
        /*0d0c*/ 	.word	0x00000000
        /*0d10*/ 	.short	0x0101
        /*0d12*/ 	.byte	0x15
	.zero		1


	//   ....[193]....
        /*0d14*/ 	.word	0x00006190
        /*0d18*/ 	.word	0x000000ff
        /*0d1c*/ 	.word	0x00000000
        /*0d20*/ 	.short	0x010a
        /*0d22*/ 	.byte	0x04
	.zero		1


	//   ....[194]....
        /*0d24*/ 	.word	0x00006230
        /*0d28*/ 	.word	0x00000000
        /*0d2c*/ 	.word	0x00000000
        /*0d30*/ 	.short	0x010a
        /*0d32*/ 	.byte	0xff
	.zero		1


	//   ....[195]....
        /*0d34*/ 	.word	0x00006570
        /*0d38*/ 	.word	0x00000000
        /*0d3c*/ 	.word	0x00000300
        /*0d40*/ 	.short	0x010a
        /*0d42*/ 	.byte	0xff
	.zero		1


	//   ....[196]....
        /*0d44*/ 	.word	0x00006680
        /*0d48*/ 	.word	0x00000000
        /*0d4c*/ 	.word	0x00000000
        /*0d50*/ 	.short	0x0101
        /*0d52*/ 	.byte	0xff
	.zero		1


	//   ....[197]....
        /*0d54*/ 	.word	0x00007000
        /*0d58*/ 	.word	0x00000000
        /*0d5c*/ 	.word	0x000002d0
        /*0d60*/ 	.short	0x010a
        /*0d62*/ 	.byte	0xff
	.zero		1


	//   ....[198]....
        /*0d64*/ 	.word	0x00007020
        /*0d68*/ 	.word	0x00000011
        /*0d6c*/ 	.word	0x00000320
        /*0d70*/ 	.short	0x010a
        /*0d72*/ 	.byte	0xff
	.zero		1


	//   ....[199]....
        /*0d74*/ 	.word	0x00007120
        /*0d78*/ 	.word	0x00000000
        /*0d7c*/ 	.word	0x000002d0
        /*0d80*/ 	.short	0x010a
        /*0d82*/ 	.byte	0xff
	.zero		1


	//   ....[200]....
        /*0d84*/ 	.word	0x00007330
        /*0d88*/ 	.word	0x00000011
        /*0d8c*/ 	.word	0x00000320
        /*0d90*/ 	.short	0x010a
        /*0d92*/ 	.byte	0xff
	.zero		1


	//   ....[201]....
        /*0d94*/ 	.word	0x00007f90
        /*0d98*/ 	.word	0x000000ff
        /*0d9c*/ 	.word	0x00000000
        /*0da0*/ 	.short	0x0101
        /*0da2*/ 	.byte	0x05
	.zero		1


	//   ....[202]....
        /*0da4*/ 	.word	0x00008790
        /*0da8*/ 	.word	0x00000000
        /*0dac*/ 	.word	0x00000000
        /*0db0*/ 	.short	0x0101
        /*0db2*/ 	.byte	0xff
	.zero		1


	//   ....[203]....
        /*0db4*/ 	.word	0x00008a30
        /*0db8*/ 	.word	0x00000002
        /*0dbc*/ 	.word	0x00000370
        /*0dc0*/ 	.short	0x010a
        /*0dc2*/ 	.byte	0xff
	.zero		1


	//   ....[204]....
        /*0dc4*/ 	.word	0x00008a90
        /*0dc8*/ 	.word	0x00000002
        /*0dcc*/ 	.word	0x00000168
        /*0dd0*/ 	.short	0x010a
        /*0dd2*/ 	.byte	0xff
	.zero		1


	//   ....[205]....
        /*0dd4*/ 	.word	0x00008af0
        /*0dd8*/ 	.word	0x00000002
        /*0ddc*/ 	.word	0x00000168
        /*0de0*/ 	.short	0x010a
        /*0de2*/ 	.byte	0xff
	.zero		1


	//   ....[206]....
        /*0de4*/ 	.word	0x00008b40
        /*0de8*/ 	.word	0x00000002
        /*0dec*/ 	.word	0x00000300
        /*0df0*/ 	.short	0x010a
        /*0df2*/ 	.byte	0xff
	.zero		1


	//   ....[207]....
        /*0df4*/ 	.word	0x00008ba0
        /*0df8*/ 	.word	0x00000000
        /*0dfc*/ 	.word	0x00000000
        /*0e00*/ 	.short	0x010a
        /*0e02*/ 	.byte	0xff
	.zero		1


	//   ....[208]....
        /*0e04*/ 	.word	0x00008c00
        /*0e08*/ 	.word	0x00000000
        /*0e0c*/ 	.word	0x00000000
        /*0e10*/ 	.short	0x010a
        /*0e12*/ 	.byte	0xff
	.zero		1


	//   ....[209]....
        /*0e14*/ 	.word	0x00008c60
        /*0e18*/ 	.word	0x00000000
        /*0e1c*/ 	.word	0x00000000
        /*0e20*/ 	.short	0x010a
        /*0e22*/ 	.byte	0xff
	.zero		1


	//   ....[210]....
        /*0e24*/ 	.word	0x00008cc0
        /*0e28*/ 	.word	0x00000000
        /*0e2c*/ 	.word	0x00000000
        /*0e30*/ 	.short	0x010a
        /*0e32*/ 	.byte	0xff
	.zero		1


	//   ....[211]....
        /*0e34*/ 	.word	0x00008d20
        /*0e38*/ 	.word	0x00000000
        /*0e3c*/ 	.word	0x00000000
        /*0e40*/ 	.short	0x010a
        /*0e42*/ 	.byte	0xff
	.zero		1


	//   ....[212]....
        /*0e44*/ 	.word	0x00008d80
        /*0e48*/ 	.word	0x00000000
        /*0e4c*/ 	.word	0x00000000
        /*0e50*/ 	.short	0x010a
        /*0e52*/ 	.byte	0xff
	.zero		1


	//   ....[213]....
        /*0e54*/ 	.word	0x00008de0
        /*0e58*/ 	.word	0x00000000
        /*0e5c*/ 	.word	0x00000000
        /*0e60*/ 	.short	0x010a
        /*0e62*/ 	.byte	0xff
	.zero		1


	//   ....[214]....
        /*0e64*/ 	.word	0x00008e40
        /*0e68*/ 	.word	0x00000000
        /*0e6c*/ 	.word	0x00000000
        /*0e70*/ 	.short	0x010a
        /*0e72*/ 	.byte	0xff
	.zero		1


	//   ....[215]....
        /*0e74*/ 	.word	0x00008ea0
        /*0e78*/ 	.word	0x00000000
        /*0e7c*/ 	.word	0x00000000
        /*0e80*/ 	.short	0x010a
        /*0e82*/ 	.byte	0xff
	.zero		1


	//   ....[216]....
        /*0e84*/ 	.word	0x00008f00
        /*0e88*/ 	.word	0x00000000
        /*0e8c*/ 	.word	0x00000000
        /*0e90*/ 	.short	0x010a
        /*0e92*/ 	.byte	0xff
	.zero		1


	//   ....[217]....
        /*0e94*/ 	.word	0x00008f60
        /*0e98*/ 	.word	0x00000000
        /*0e9c*/ 	.word	0x00000000
        /*0ea0*/ 	.short	0x010a
        /*0ea2*/ 	.byte	0xff
	.zero		1


	//   ....[218]....
        /*0ea4*/ 	.word	0x00008fc0
        /*0ea8*/ 	.word	0x00000000
        /*0eac*/ 	.word	0x00000000
        /*0eb0*/ 	.short	0x010a
        /*0eb2*/ 	.byte	0xff
	.zero		1


	//   ....[219]....
        /*0eb4*/ 	.word	0x00009020
        /*0eb8*/ 	.word	0x00000000
        /*0ebc*/ 	.word	0x00000000
        /*0ec0*/ 	.short	0x010a
        /*0ec2*/ 	.byte	0xff
	.zero		1


	//   ....[220]....
        /*0ec4*/ 	.word	0x00009080
        /*0ec8*/ 	.word	0x00000000
        /*0ecc*/ 	.word	0x00000000
        /*0ed0*/ 	.short	0x010a
        /*0ed2*/ 	.byte	0xff
	.zero		1


	//   ....[221]....
        /*0ed4*/ 	.word	0x000090e0
        /*0ed8*/ 	.word	0x00000000
        /*0edc*/ 	.word	0x00000000
        /*0ee0*/ 	.short	0x010a
        /*0ee2*/ 	.byte	0xff
	.zero		1


	//   ....[222]....
        /*0ee4*/ 	.word	0x00009140
        /*0ee8*/ 	.word	0x00000000
        /*0eec*/ 	.word	0x00000000
        /*0ef0*/ 	.short	0x010a
        /*0ef2*/ 	.byte	0xff
	.zero		1


	//   ....[223]....
        /*0ef4*/ 	.word	0x000091a0
        /*0ef8*/ 	.word	0x00000000
        /*0efc*/ 	.word	0x00000000
        /*0f00*/ 	.short	0x010a
        /*0f02*/ 	.byte	0xff
	.zero		1


	//   ....[224]....
        /*0f04*/ 	.word	0x00009200
        /*0f08*/ 	.word	0x00000000
        /*0f0c*/ 	.word	0x00000000
        /*0f10*/ 	.short	0x010a
        /*0f12*/ 	.byte	0xff
	.zero		1


	//   ....[225]....
        /*0f14*/ 	.word	0x00009260
        /*0f18*/ 	.word	0x00000000
        /*0f1c*/ 	.word	0x00000000
        /*0f20*/ 	.short	0x010a
        /*0f22*/ 	.byte	0xff
	.zero		1


	//   ....[226]....
        /*0f24*/ 	.word	0x000092c0
        /*0f28*/ 	.word	0x00000000
        /*0f2c*/ 	.word	0x00000000
        /*0f30*/ 	.short	0x010a
        /*0f32*/ 	.byte	0xff
	.zero		1


	//   ....[227]....
        /*0f34*/ 	.word	0x00009320
        /*0f38*/ 	.word	0x00000000
        /*0f3c*/ 	.word	0x00000000
        /*0f40*/ 	.short	0x010a
        /*0f42*/ 	.byte	0xff
	.zero		1


	//   ....[228]....
        /*0f44*/ 	.word	0x00009380
        /*0f48*/ 	.word	0x00000000
        /*0f4c*/ 	.word	0x00000000
        /*0f50*/ 	.short	0x010a
        /*0f52*/ 	.byte	0xff
	.zero		1


	//   ....[229]....
        /*0f54*/ 	.word	0x000093e0
        /*0f58*/ 	.word	0x00000000
        /*0f5c*/ 	.word	0x00000000
        /*0f60*/ 	.short	0x010a
        /*0f62*/ 	.byte	0xff
	.zero		1


	//   ....[230]....
        /*0f64*/ 	.word	0x00009440
        /*0f68*/ 	.word	0x00000000
        /*0f6c*/ 	.word	0x00000000
        /*0f70*/ 	.short	0x010a
        /*0f72*/ 	.byte	0xff
	.zero		1


	//   ....[231]....
        /*0f74*/ 	.word	0x000094a0
        /*0f78*/ 	.word	0x00000000
        /*0f7c*/ 	.word	0x00000000
        /*0f80*/ 	.short	0x010a
        /*0f82*/ 	.byte	0xff
	.zero		1


	//   ....[232]....
        /*0f84*/ 	.word	0x00009500
        /*0f88*/ 	.word	0x00000000
        /*0f8c*/ 	.word	0x00000000
        /*0f90*/ 	.short	0x010a
        /*0f92*/ 	.byte	0xff
	.zero		1


	//   ....[233]....
        /*0f94*/ 	.word	0x00009560
        /*0f98*/ 	.word	0x00000000
        /*0f9c*/ 	.word	0x00000000
        /*0fa0*/ 	.short	0x010a
        /*0fa2*/ 	.byte	0xff
	.zero		1


	//   ....[234]....
        /*0fa4*/ 	.word	0x000095c0
        /*0fa8*/ 	.word	0x00000000
        /*0fac*/ 	.word	0x00000000
        /*0fb0*/ 	.short	0x010a
        /*0fb2*/ 	.byte	0xff
	.zero		1


	//   ....[235]....
        /*0fb4*/ 	.word	0x00009620
        /*0fb8*/ 	.word	0x00000000
        /*0fbc*/ 	.word	0x00000000
        /*0fc0*/ 	.short	0x010a
        /*0fc2*/ 	.byte	0xff
	.zero		1


	//   ....[236]....
        /*0fc4*/ 	.word	0x00009680
        /*0fc8*/ 	.word	0x00000000
        /*0fcc*/ 	.word	0x00000000
        /*0fd0*/ 	.short	0x010a
        /*0fd2*/ 	.byte	0xff
	.zero		1


	//   ....[237]....
        /*0fd4*/ 	.word	0x000096e0
        /*0fd8*/ 	.word	0x00000000
        /*0fdc*/ 	.word	0x00000000
        /*0fe0*/ 	.short	0x010a
        /*0fe2*/ 	.byte	0xff
	.zero		1


	//   ....[238]....
        /*0fe4*/ 	.word	0x00009740
        /*0fe8*/ 	.word	0x00000000
        /*0fec*/ 	.word	0x00000000
        /*0ff0*/ 	.short	0x010a
        /*0ff2*/ 	.byte	0xff
	.zero		1


	//   ....[239]....
        /*0ff4*/ 	.word	0x000097a0
        /*0ff8*/ 	.word	0x00000000
        /*0ffc*/ 	.word	0x00000000
        /*1000*/ 	.short	0x010a
        /*1002*/ 	.byte	0xff
	.zero		1


	//   ....[240]....
        /*1004*/ 	.word	0x00009800
        /*1008*/ 	.word	0x00000000
        /*100c*/ 	.word	0x00000000
        /*1010*/ 	.short	0x010a
        /*1012*/ 	.byte	0xff
	.zero		1


	//   ....[241]....
        /*1014*/ 	.word	0x00009860
        /*1018*/ 	.word	0x00000000
        /*101c*/ 	.word	0x00000000
        /*1020*/ 	.short	0x010a
        /*1022*/ 	.byte	0xff
	.zero		1


	//   ....[242]....
        /*1024*/ 	.word	0x000098c0
        /*1028*/ 	.word	0x00000000
        /*102c*/ 	.word	0x00000000
        /*1030*/ 	.short	0x010a
        /*1032*/ 	.byte	0xff
	.zero		1


	//   ....[243]....
        /*1034*/ 	.word	0x00009920
        /*1038*/ 	.word	0x00000000
        /*103c*/ 	.word	0x00000000
        /*1040*/ 	.short	0x010a
        /*1042*/ 	.byte	0xff
	.zero		1


	//   ....[244]....
        /*1044*/ 	.word	0x00009980
        /*1048*/ 	.word	0x00000000
        /*104c*/ 	.word	0x00000000
        /*1050*/ 	.short	0x010a
        /*1052*/ 	.byte	0xff
	.zero		1


	//   ....[245]....
        /*1054*/ 	.word	0x000099e0
        /*1058*/ 	.word	0x00000000
        /*105c*/ 	.word	0x00000000
        /*1060*/ 	.short	0x010a
        /*1062*/ 	.byte	0xff
	.zero		1


	//   ....[246]....
        /*1064*/ 	.word	0x00009a40
        /*1068*/ 	.word	0x00000000
        /*106c*/ 	.word	0x00000000
        /*1070*/ 	.short	0x010a
        /*1072*/ 	.byte	0xff
	.zero		1


	//   ....[247]....
        /*1074*/ 	.word	0x00009aa0
        /*1078*/ 	.word	0x00000000
        /*107c*/ 	.word	0x00000000
        /*1080*/ 	.short	0x010a
        /*1082*/ 	.byte	0xff
	.zero		1


	//   ....[248]....
        /*1084*/ 	.word	0x00009b00
        /*1088*/ 	.word	0x00000000
        /*108c*/ 	.word	0x00000000
        /*1090*/ 	.short	0x010a
        /*1092*/ 	.byte	0xff
	.zero		1


	//   ....[249]....
        /*1094*/ 	.word	0x00009b60
        /*1098*/ 	.word	0x00000000
        /*109c*/ 	.word	0x00000000
        /*10a0*/ 	.short	0x010a
        /*10a2*/ 	.byte	0xff
	.zero		1


	//   ....[250]....
        /*10a4*/ 	.word	0x00009bc0
        /*10a8*/ 	.word	0x00000000
        /*10ac*/ 	.word	0x00000000
        /*10b0*/ 	.short	0x010a
        /*10b2*/ 	.byte	0xff
	.zero		1


	//   ....[251]....
        /*10b4*/ 	.word	0x00009c10
        /*10b8*/ 	.word	0x00000000
        /*10bc*/ 	.word	0x00000360
        /*10c0*/ 	.short	0x010a
        /*10c2*/ 	.byte	0xff
	.zero		1


	//   ....[252]....
        /*10c4*/ 	.word	0x00009c70
        /*10c8*/ 	.word	0x00000000
        /*10cc*/ 	.word	0x00000310
        /*10d0*/ 	.short	0x010a
        /*10d2*/ 	.byte	0xff
	.zero		1


	//   ....[253]....
        /*10d4*/ 	.word	0x00009cc0
        /*10d8*/ 	.word	0x00000000
        /*10dc*/ 	.word	0x00000300
        /*10e0*/ 	.short	0x010a
        /*10e2*/ 	.byte	0xff
	.zero		1


	//   ....[254]....
        /*10e4*/ 	.word	0x00009d20
        /*10e8*/ 	.word	0x00000000
        /*10ec*/ 	.word	0x00000310
        /*10f0*/ 	.short	0x010a
        /*10f2*/ 	.byte	0xff
	.zero		1


	//   ....[255]....
        /*10f4*/ 	.word	0x00009d70
        /*10f8*/ 	.word	0x00000000
        /*10fc*/ 	.word	0x00000300
        /*1100*/ 	.short	0x010a
        /*1102*/ 	.byte	0xff
	.zero		1


	//   ....[0]....
        /*1104*/ 	.word	0x00009dd0
        /*1108*/ 	.word	0x00000002
        /*110c*/ 	.word	0x00000340
        /*1110*/ 	.short	0x010a
        /*1112*/ 	.byte	0xff
	.zero		1


	//   ....[1]....
        /*1114*/ 	.word	0x00009e30
        /*1118*/ 	.word	0x00000000
        /*111c*/ 	.word	0x00000000
        /*1120*/ 	.short	0x010a
        /*1122*/ 	.byte	0xff
	.zero		1


	//   ....[2]....
        /*1124*/ 	.word	0x00009e90
        /*1128*/ 	.word	0x00000000
        /*112c*/ 	.word	0x00000000
        /*1130*/ 	.short	0x010a
        /*1132*/ 	.byte	0xff
	.zero		1


	//   ....[3]....
        /*1134*/ 	.word	0x00009ef0
        /*1138*/ 	.word	0x00000000
        /*113c*/ 	.word	0x00000000
        /*1140*/ 	.short	0x010a
        /*1142*/ 	.byte	0xff
	.zero		1


	//   ....[4]....
        /*1144*/ 	.word	0x00009f50
        /*1148*/ 	.word	0x00000000
        /*114c*/ 	.word	0x00000000
        /*1150*/ 	.short	0x010a
        /*1152*/ 	.byte	0xff
	.zero		1


	//   ....[5]....
        /*1154*/ 	.word	0x00009fb0
        /*1158*/ 	.word	0x00000000
        /*115c*/ 	.word	0x00000000
        /*1160*/ 	.short	0x010a
        /*1162*/ 	.byte	0xff
	.zero		1


	//   ....[6]....
        /*1164*/ 	.word	0x0000a000
        /*1168*/ 	.word	0x00000000
        /*116c*/ 	.word	0x00000300
        /*1170*/ 	.short	0x010a
        /*1172*/ 	.byte	0xff
	.zero		1


	//   ....[7]....
        /*1174*/ 	.word	0x0000a060
        /*1178*/ 	.word	0x00000000
        /*117c*/ 	.word	0x000002f8
        /*1180*/ 	.short	0x010a
        /*1182*/ 	.byte	0xff
	.zero		1


	//   ....[8]....
        /*1184*/ 	.word	0x0000a0c0
        /*1188*/ 	.word	0x00000000
        /*118c*/ 	.word	0x000002e0
        /*1190*/ 	.short	0x010a
        /*1192*/ 	.byte	0xff
	.zero		1


	//   ....[9]....
        /*1194*/ 	.word	0x0000a120
        /*1198*/ 	.word	0x00000000
        /*119c*/ 	.word	0x00000000
        /*11a0*/ 	.short	0x010a
        /*11a2*/ 	.byte	0xff
	.zero		1


	//   ....[10]....
        /*11a4*/ 	.word	0x0000a170
        /*11a8*/ 	.word	0x00000000
        /*11ac*/ 	.word	0x00000300
        /*11b0*/ 	.short	0x010a
        /*11b2*/ 	.byte	0xff
	.zero		1


	//   ....[11]....
        /*11b4*/ 	.word	0x0000a1c0
        /*11b8*/ 	.word	0x00000000
        /*11bc*/ 	.word	0x000002d0
        /*11c0*/ 	.short	0x010a
        /*11c2*/ 	.byte	0xff
	.zero		1


	//   ....[12]....
        /*11c4*/ 	.word	0x0000a210
        /*11c8*/ 	.word	0x00000011
        /*11cc*/ 	.word	0x00000320
        /*11d0*/ 	.short	0x010a
        /*11d2*/ 	.byte	0xff
	.zero		1


	//----- nvinfo : EIATTR_NUM_MBARRIERS
	.align		4
.L_47:
        /*11d4*/ 	.byte	0x03, 0x38
        /*11d6*/ 	.short	0x0070


	//----- nvinfo : EIATTR_EXIT_INSTR_OFFSETS
	.align		4
        /*11d8*/ 	.byte	0x04, 0x1c
        /*11da*/ 	.short	(.L_49 - .L_48)


	//   ....[0]....
.L_48:
        /*11dc*/ 	.word	0x00004120


	//   ....[1]....
        /*11e0*/ 	.word	0x00004610


	//   ....[2]....
        /*11e4*/ 	.word	0x00004670


	//   ....[3]....
        /*11e8*/ 	.word	0x00005470


	//   ....[4]....
        /*11ec*/ 	.word	0x00006260


	//   ....[5]....
        /*11f0*/ 	.word	0x000062a0


	//   ....[6]....
        /*11f4*/ 	.word	0x00008940


	//   ....[7]....
        /*11f8*/ 	.word	0x000089c0


	//   ....[8]....
        /*11fc*/ 	.word	0x000089f0


	//   ....[9]....
        /*1200*/ 	.word	0x00008a20


	//----- nvinfo : EIATTR_MAX_THREADS
	.align		4
.L_49:
        /*1204*/ 	.byte	0x04, 0x05
        /*1206*/ 	.short	(.L_51 - .L_50)
.L_50:
        /*1208*/ 	.word	0x00000100
        /*120c*/ 	.word	0x00000001
        /*1210*/ 	.word	0x00000001


	//----- nvinfo : EIATTR_CRS_STACK_SIZE
	.align		4
.L_51:
        /*1214*/ 	.byte	0x04, 0x1e
        /*1216*/ 	.short	(.L_53 - .L_52)
.L_52:
        /*1218*/ 	.word	0x00000000


	//----- nvinfo : EIATTR_CBANK_PARAM_SIZE
	.align		4
.L_53:
        /*121c*/ 	.byte	0x03, 0x19
        /*121e*/ 	.short	0x0800


	//----- nvinfo : EIATTR_PARAM_CBANK
	.align		4
        /*1220*/ 	.byte	0x04, 0x0a
        /*1222*/ 	.short	(.L_55 - .L_54)
	.align		4
.L_54:
        /*1224*/ 	.word	index@(.nv.constant0._ZN7cutlass13device_kernelINS_4gemm6kernel13GemmUniversalIN4cute5tupleIJiiiiEEENS1_10collective13CollectiveMmaINS1_35MainloopSm100TmaUmmaWarpSpecializedILi45ELi2ELi4ENS5_IJNS4_1CILi1EEESB_SB_EEEEENS5_IJNSA_ILi64EEENSA_ILi80EEENSA_ILi16EEEEEENS_10bfloat16_tENS5_IJlSB_lEEESI_SJ_NS4_8TiledMMAINS4_8MMA_AtomIJNS4_20SM100_MMA_F16BF16_SSISI_SI_fLi64ELi80ELNS4_4UMMA5MajorE0ELSO_0ELNSN_7ScaleInE0ELSP_0EEEEEENS4_6LayoutISC_NS5_IJNSA_ILi0EEEST_ST_EEEEENS5_IJNS4_10UnderscoreESW_SW_EEEEENS4_13SM90_TMA_LOADENS4_14ComposedLayoutINS4_7SwizzleILi1ELi4ELi3EEENS4_18smem_ptr_flag_bitsILi16EEENSS_INS5_IJNSA_ILi8EEESG_EEENS5_IJSG_SB_EEEEEEEvNS4_8identityESZ_S19_vS1A_EENS_8epilogue10collective18CollectiveEpilogueINS1C_23Sm100TmaWarpSpecializedILi2ELi1ELi40ELb1ELb0EEEJSH_NS5_IJNSS_ISE_SB_EENSS_ISF_SB_EEEEESI_SJ_SI_SJ_NS1C_6fusion15FusionCallbacksIS1G_NS1K_17LinearCombinationISI_fSI_fLNS_15FloatRoundStyleE2EEESH_S1J_JEEENS4_5SM1004TMEM4LOAD26SM100_TMEM_LOAD_16dp256b2xESZ_S19_NS4_17SM75_U32x4_LDSM_NENS4_14SM90_TMA_STOREES19_NS4_17SM90_U32x4_STSM_NENS4_39AutoVectorizingCopyWithAssumedAlignmentILi128EEEEEEvvEEEEvNT_6ParamsE)
        /*1228*/ 	.short	0x0380
        /*122a*/ 	.short	0x0800


	//----- nvinfo : EIATTR_SW_WAR
	.align		4
.L_55:
        /*122c*/ 	.byte	0x04, 0x36
        /*122e*/ 	.short	(.L_57 - .L_56)
.L_56:
        /*1230*/ 	.word	0x00000008
.L_57:


//--------------------- .nv.callgraph             --------------------------
	.section	.nv.callgraph,"",@"SHT_CUDA_CALLGRAPH"
	.align	4
	.sectionentsize	8
	.align		4
        /*0000*/ 	.word	0x00000000
	.align		4
        /*0004*/ 	.word	0xffffffff
	.align		4
        /*0008*/ 	.word	index@(_ZN7cutlass13device_kernelINS_4gemm6kernel13GemmUniversalIN4cute5tupleIJiiiiEEENS1_10collective13CollectiveMmaINS1_35MainloopSm100TmaUmmaWarpSpecializedILi45ELi2ELi4ENS5_IJNS4_1CILi1EEESB_SB_EEEEENS5_IJNSA_ILi64EEENSA_ILi80EEENSA_ILi16EEEEEENS_10bfloat16_tENS5_IJlSB_lEEESI_SJ_NS4_8TiledMMAINS4_8MMA_AtomIJNS4_20SM100_MMA_F16BF16_SSISI_SI_fLi64ELi80ELNS4_4UMMA5MajorE0ELSO_0ELNSN_7ScaleInE0ELSP_0EEEEEENS4_6LayoutISC_NS5_IJNSA_ILi0EEEST_ST_EEEEENS5_IJNS4_10UnderscoreESW_SW_EEEEENS4_13SM90_TMA_LOADENS4_14ComposedLayoutINS4_7SwizzleILi1ELi4ELi3EEENS4_18smem_ptr_flag_bitsILi16EEENSS_INS5_IJNSA_ILi8EEESG_EEENS5_IJSG_SB_EEEEEEEvNS4_8identityESZ_S19_vS1A_EENS_8epilogue10collective18CollectiveEpilogueINS1C_23Sm100TmaWarpSpecializedILi2ELi1ELi40ELb1ELb0EEEJSH_NS5_IJNSS_ISE_SB_EENSS_ISF_SB_EEEEESI_SJ_SI_SJ_NS1C_6fusion15FusionCallbacksIS1G_NS1K_17LinearCombinationISI_fSI_fLNS_15FloatRoundStyleE2EEESH_S1J_JEEENS4_5SM1004TMEM4LOAD26SM100_TMEM_LOAD_16dp256b2xESZ_S19_NS4_17SM75_U32x4_LDSM_NENS4_14SM90_TMA_STOREES19_NS4_17SM90_U32x4_STSM_NENS4_39AutoVectorizingCopyWithAssumedAlignmentILi128EEEEEEvvEEEEvNT_6ParamsE)
	.align		4
        /*000c*/ 	.word	index@(__assertfail)
	.align		4
        /*0010*/ 	.word	0x00000000
	.align		4
        /*0014*/ 	.word	0xfffffffe
	.align		4
        /*0018*/ 	.word	0x00000000
	.align		4
        /*001c*/ 	.word	0xfffffffd
	.align		4
        /*0020*/ 	.word	0x00000000
	.align		4
        /*0024*/ 	.word	0xfffffffc


//--------------------- .nv.constant4             --------------------------
	.section	.nv.constant4,"a",@progbits
	.align	8
	.align		8
.nv.constant4:
        /*0000*/ 	.dword	__assertfail
	.align		8
        /*0008*/ 	.dword	__unnamed_1
	.align		8
        /*0010*/ 	.dword	__unnamed_2
	.align		8
        /*0018*/ 	.dword	_ZN40_INTERNAL_c3f3a1de_4_k_cu_9d1f5754_136204cuda3std3__45__cpo5beginE
	.align		8
        /*0020*/ 	.dword	_ZN40_INTERNAL_c3f3a1de_4_k_cu_9d1f5754_136204cuda3std3__45__cpo3endE
	.align		8
        /*0028*/ 	.dword	_ZN40_INTERNAL_c3f3a1de_4_k_cu_9d1f5754_136204cuda3std3__45__cpo6cbeginE
	.align		8
        /*0030*/ 	.dword	_ZN40_INTERNAL_c3f3a1de_4_k_cu_9d1f5754_136204cuda3std3__45__cpo4cendE
	.align		8
        /*0038*/ 	.dword	_ZN40_INTERNAL_c3f3a1de_4_k_cu_9d1f5754_136204cuda3std3__442_GLOBAL__N__c3f3a1de_4_k_cu_9d1f5754_136206ignoreE
	.align		8
        /*0040*/ 	.dword	_ZN40_INTERNAL_c3f3a1de_4_k_cu_9d1f5754_136204cuda3std3__419piecewise_constructE
	.align		8
        /*0048*/ 	.dword	_ZN40_INTERNAL_c3f3a1de_4_k_cu_9d1f5754_136204cuda3std3__48in_placeE
	.align		8
        /*0050*/ 	.dword	_ZN40_INTERNAL_c3f3a1de_4_k_cu_9d1f5754_136204cuda3std6ranges3__45__cpo4swapE
	.align		8
        /*0058*/ 	.dword	_ZN40_INTERNAL_c3f3a1de_4_k_cu_9d1f5754_136204cuda3std6ranges3__45__cpo9iter_moveE
	.align		8
        /*0060*/ 	.dword	_ZN40_INTERNAL_c3f3a1de_4_k_cu_9d1f5754_136204cute7productE
	.align		8
        /*0068*/ 	.dword	_ZN40_INTERNAL_c3f3a1de_4_k_cu_9d1f5754_136204cute1_E
	.align		8
        /*0070*/ 	.dword	$str$25
	.align		8
        /*0078*/ 	.dword	$str$26
	.align		8
        /*0080*/ 	.dword	$str$27
	.align		8
        /*0088*/ 	.dword	$str$28


//--------------------- .text._ZN7cutlass13device_kernelINS_4gemm6kernel13GemmUniversalIN4cute5tupleIJiiiiEEENS1_10collective13CollectiveMmaINS1_35MainloopSm100TmaUmmaWarpSpecializedILi45ELi2ELi4ENS5_IJNS4_1CILi1EEESB_SB_EEEEENS5_IJNSA_ILi64EEENSA_ILi80EEENSA_ILi16EEEEEENS_10bfloat16_tENS5_IJlSB_lEEESI_SJ_NS4_8TiledMMAINS4_8MMA_AtomIJNS4_20SM100_MMA_F16BF16_SSISI_SI_fLi64ELi80ELNS4_4UMMA5MajorE0ELSO_0ELNSN_7ScaleInE0ELSP_0EEEEEENS4_6LayoutISC_NS5_IJNSA_ILi0EEEST_ST_EEEEENS5_IJNS4_10UnderscoreESW_SW_EEEEENS4_13SM90_TMA_LOADENS4_14ComposedLayoutINS4_7SwizzleILi1ELi4ELi3EEENS4_18smem_ptr_flag_bitsILi16EEENSS_INS5_IJNSA_ILi8EEESG_EEENS5_IJSG_SB_EEEEEEEvNS4_8identityESZ_S19_vS1A_EENS_8epilogue10collective18CollectiveEpilogueINS1C_23Sm100TmaWarpSpecializedILi2ELi1ELi40ELb1ELb0EEEJSH_NS5_IJNSS_ISE_SB_EENSS_ISF_SB_EEEEESI_SJ_SI_SJ_NS1C_6fusion15FusionCallbacksIS1G_NS1K_17LinearCombinationISI_fSI_fLNS_15FloatRoundStyleE2EEESH_S1J_JEEENS4_5SM1004TMEM4LOAD26SM100_TMEM_LOAD_16dp256b2xESZ_S19_NS4_17SM75_U32x4_LDSM_NENS4_14SM90_TMA_STOREES19_NS4_17SM90_U32x4_STSM_NENS4_39AutoVectorizingCopyWithAssumedAlignmentILi128EEEEEEvvEEEEvNT_6ParamsE --------------------------
	.section	.text._ZN7cutlass13device_kernelINS_4gemm6kernel13GemmUniversalIN4cute5tupleIJiiiiEEENS1_10collective13CollectiveMmaINS1_35MainloopSm100TmaUmmaWarpSpecializedILi45ELi2ELi4ENS5_IJNS4_1CILi1EEESB_SB_EEEEENS5_IJNSA_ILi64EEENSA_ILi80EEENSA_ILi16EEEEEENS_10bfloat16_tENS5_IJlSB_lEEESI_SJ_NS4_8TiledMMAINS4_8MMA_AtomIJNS4_20SM100_MMA_F16BF16_SSISI_SI_fLi64ELi80ELNS4_4UMMA5MajorE0ELSO_0ELNSN_7ScaleInE0ELSP_0EEEEEENS4_6LayoutISC_NS5_IJNSA_ILi0EEEST_ST_EEEEENS5_IJNS4_10UnderscoreESW_SW_EEEEENS4_13SM90_TMA_LOADENS4_14ComposedLayoutINS4_7SwizzleILi1ELi4ELi3EEENS4_18smem_ptr_flag_bitsILi16EEENSS_INS5_IJNSA_ILi8EEESG_EEENS5_IJSG_SB_EEEEEEEvNS4_8identityESZ_S19_vS1A_EENS_8epilogue10collective18CollectiveEpilogueINS1C_23Sm100TmaWarpSpecializedILi2ELi1ELi40ELb1ELb0EEEJSH_NS5_IJNSS_ISE_SB_EENSS_ISF_SB_EEEEESI_SJ_SI_SJ_NS1C_6fusion15FusionCallbacksIS1G_NS1K_17LinearCombinationISI_fSI_fLNS_15FloatRoundStyleE2EEESH_S1J_JEEENS4_5SM1004TMEM4LOAD26SM100_TMEM_LOAD_16dp256b2xESZ_S19_NS4_17SM75_U32x4_LDSM_NENS4_14SM90_TMA_STOREES19_NS4_17SM90_U32x4_STSM_NENS4_39AutoVectorizingCopyWithAssumedAlignmentILi128EEEEEEvvEEEEvNT_6ParamsE,"ax",@progbits
	.align	128
.text._ZN7cutlass13device_kernelINS_4gemm6kernel13GemmUniversalIN4cute5tupleIJiiiiEEENS1_10collective13CollectiveMmaINS1_35MainloopSm100TmaUmmaWarpSpecializedILi45ELi2ELi4ENS5_IJNS4_1CILi1EEESB_SB_EEEEENS5_IJNSA_ILi64EEENSA_ILi80EEENSA_ILi16EEEEEENS_10bfloat16_tENS5_IJlSB_lEEESI_SJ_NS4_8TiledMMAINS4_8MMA_AtomIJNS4_20SM100_MMA_F16BF16_SSISI_SI_fLi64ELi80ELNS4_4UMMA5MajorE0ELSO_0ELNSN_7ScaleInE0ELSP_0EEEEEENS4_6LayoutISC_NS5_IJNSA_ILi0EEEST_ST_EEEEENS5_IJNS4_10UnderscoreESW_SW_EEEEENS4_13SM90_TMA_LOADENS4_14ComposedLayoutINS4_7SwizzleILi1ELi4ELi3EEENS4_18smem_ptr_flag_bitsILi16EEENSS_INS5_IJNSA_ILi8EEESG_EEENS5_IJSG_SB_EEEEEEEvNS4_8identityESZ_S19_vS1A_EENS_8epilogue10collective18CollectiveEpilogueINS1C_23Sm100TmaWarpSpecializedILi2ELi1ELi40ELb1ELb0EEEJSH_NS5_IJNSS_ISE_SB_EENSS_ISF_SB_EEEEESI_SJ_SI_SJ_NS1C_6fusion15FusionCallbacksIS1G_NS1K_17LinearCombinationISI_fSI_fLNS_15FloatRoundStyleE2EEESH_S1J_JEEENS4_5SM1004TMEM4LOAD26SM100_TMEM_LOAD_16dp256b2xESZ_S19_NS4_17SM75_U32x4_LDSM_NENS4_14SM90_TMA_STOREES19_NS4_17SM90_U32x4_STSM_NENS4_39AutoVectorizingCopyWithAssumedAlignmentILi128EEEEEEvvEEEEvNT_6ParamsE:
        .type           _ZN7cutlass13device_kernelINS_4gemm6kernel13GemmUniversalIN4cute5tupleIJiiiiEEENS1_10collective13CollectiveMmaINS1_35MainloopSm100TmaUmmaWarpSpecializedILi45ELi2ELi4ENS5_IJNS4_1CILi1EEESB_SB_EEEEENS5_IJNSA_ILi64EEENSA_ILi80EEENSA_ILi16EEEEEENS_10bfloat16_tENS5_IJlSB_lEEESI_SJ_NS4_8TiledMMAINS4_8MMA_AtomIJNS4_20SM100_MMA_F16BF16_SSISI_SI_fLi64ELi80ELNS4_4UMMA5MajorE0ELSO_0ELNSN_7ScaleInE0ELSP_0EEEEEENS4_6LayoutISC_NS5_IJNSA_ILi0EEEST_ST_EEEEENS5_IJNS4_10UnderscoreESW_SW_EEEEENS4_13SM90_TMA_LOADENS4_14ComposedLayoutINS4_7SwizzleILi1ELi4ELi3EEENS4_18smem_ptr_flag_bitsILi16EEENSS_INS5_IJNSA_ILi8EEESG_EEENS5_IJSG_SB_EEEEEEEvNS4_8identityESZ_S19_vS1A_EENS_8epilogue10collective18CollectiveEpilogueINS1C_23Sm100TmaWarpSpecializedILi2ELi1ELi40ELb1ELb0EEEJSH_NS5_IJNSS_ISE_SB_EENSS_ISF_SB_EEEEESI_SJ_SI_SJ_NS1C_6fusion15FusionCallbacksIS1G_NS1K_17LinearCombinationISI_fSI_fLNS_15FloatRoundStyleE2EEESH_S1J_JEEENS4_5SM1004TMEM4LOAD26SM100_TMEM_LOAD_16dp256b2xESZ_S19_NS4_17SM75_U32x4_LDSM_NENS4_14SM90_TMA_STOREES19_NS4_17SM90_U32x4_STSM_NENS4_39AutoVectorizingCopyWithAssumedAlignmentILi128EEEEEEvvEEEEvNT_6ParamsE,@function
        .size           _ZN7cutlass13device_kernelINS_4gemm6kernel13GemmUniversalIN4cute5tupleIJiiiiEEENS1_10collective13CollectiveMmaINS1_35MainloopSm100TmaUmmaWarpSpecializedILi45ELi2ELi4ENS5_IJNS4_1CILi1EEESB_SB_EEEEENS5_IJNSA_ILi64EEENSA_ILi80EEENSA_ILi16EEEEEENS_10bfloat16_tENS5_IJlSB_lEEESI_SJ_NS4_8TiledMMAINS4_8MMA_AtomIJNS4_20SM100_MMA_F16BF16_SSISI_SI_fLi64ELi80ELNS4_4UMMA5MajorE0ELSO_0ELNSN_7ScaleInE0ELSP_0EEEEEENS4_6LayoutISC_NS5_IJNSA_ILi0EEEST_ST_EEEEENS5_IJNS4_10UnderscoreESW_SW_EEEEENS4_13SM90_TMA_LOADENS4_14ComposedLayoutINS4_7SwizzleILi1ELi4ELi3EEENS4_18smem_ptr_flag_bitsILi16EEENSS_INS5_IJNSA_ILi8EEESG_EEENS5_IJSG_SB_EEEEEEEvNS4_8identityESZ_S19_vS1A_EENS_8epilogue10collective18CollectiveEpilogueINS1C_23Sm100TmaWarpSpecializedILi2ELi1ELi40ELb1ELb0EEEJSH_NS5_IJNSS_ISE_SB_EENSS_ISF_SB_EEEEESI_SJ_SI_SJ_NS1C_6fusion15FusionCallbacksIS1G_NS1K_17LinearCombinationISI_fSI_fLNS_15FloatRoundStyleE2EEESH_S1J_JEEENS4_5SM1004TMEM4LOAD26SM100_TMEM_LOAD_16dp256b2xESZ_S19_NS4_17SM75_U32x4_LDSM_NENS4_14SM90_TMA_STOREES19_NS4_17SM90_U32x4_STSM_NENS4_39AutoVectorizingCopyWithAssumedAlignmentILi128EEEEEEvvEEEEvNT_6ParamsE,(.L_x_265 - _ZN7cutlass13device_kernelINS_4gemm6kernel13GemmUniversalIN4cute5tupleIJiiiiEEENS1_10collective13CollectiveMmaINS1_35MainloopSm100TmaUmmaWarpSpecializedILi45ELi2ELi4ENS5_IJNS4_1CILi1EEESB_SB_EEEEENS5_IJNSA_ILi64EEENSA_ILi80EEENSA_ILi16EEEEEENS_10bfloat16_tENS5_IJlSB_lEEESI_SJ_NS4_8TiledMMAINS4_8MMA_AtomIJNS4_20SM100_MMA_F16BF16_SSISI_SI_fLi64ELi80ELNS4_4UMMA5MajorE0ELSO_0ELNSN_7ScaleInE0ELSP_0EEEEEENS4_6LayoutISC_NS5_IJNSA_ILi0EEEST_ST_EEEEENS5_IJNS4_10UnderscoreESW_SW_EEEEENS4_13SM90_TMA_LOADENS4_14ComposedLayoutINS4_7SwizzleILi1ELi4ELi3EEENS4_18smem_ptr_flag_bitsILi16EEENSS_INS5_IJNSA_ILi8EEESG_EEENS5_IJSG_SB_EEEEEEEvNS4_8identityESZ_S19_vS1A_EENS_8epilogue10collective18CollectiveEpilogueINS1C_23Sm100TmaWarpSpecializedILi2ELi1ELi40ELb1ELb0EEEJSH_NS5_IJNSS_ISE_SB_EENSS_ISF_SB_EEEEESI_SJ_SI_SJ_NS1C_6fusion15FusionCallbacksIS1G_NS1K_17LinearCombinationISI_fSI_fLNS_15FloatRoundStyleE2EEESH_S1J_JEEENS4_5SM1004TMEM4LOAD26SM100_TMEM_LOAD_16dp256b2xESZ_S19_NS4_17SM75_U32x4_LDSM_NENS4_14SM90_TMA_STOREES19_NS4_17SM90_U32x4_STSM_NENS4_39AutoVectorizingCopyWithAssumedAlignmentILi128EEEEEEvvEEEEvNT_6ParamsE)
        .other          _ZN7cutlass13device_kernelINS_4gemm6kernel13GemmUniversalIN4cute5tupleIJiiiiEEENS1_10collective13CollectiveMmaINS1_35MainloopSm100TmaUmmaWarpSpecializedILi45ELi2ELi4ENS5_IJNS4_1CILi1EEESB_SB_EEEEENS5_IJNSA_ILi64EEENSA_ILi80EEENSA_ILi16EEEEEENS_10bfloat16_tENS5_IJlSB_lEEESI_SJ_NS4_8TiledMMAINS4_8MMA_AtomIJNS4_20SM100_MMA_F16BF16_SSISI_SI_fLi64ELi80ELNS4_4UMMA5MajorE0ELSO_0ELNSN_7ScaleInE0ELSP_0EEEEEENS4_6LayoutISC_NS5_IJNSA_ILi0EEEST_ST_EEEEENS5_IJNS4_10UnderscoreESW_SW_EEEEENS4_13SM90_TMA_LOADENS4_14ComposedLayoutINS4_7SwizzleILi1ELi4ELi3EEENS4_18smem_ptr_flag_bitsILi16EEENSS_INS5_IJNSA_ILi8EEESG_EEENS5_IJSG_SB_EEEEEEEvNS4_8identityESZ_S19_vS1A_EENS_8epilogue10collective18CollectiveEpilogueINS1C_23Sm100TmaWarpSpecializedILi2ELi1ELi40ELb1ELb0EEEJSH_NS5_IJNSS_ISE_SB_EENSS_ISF_SB_EEEEESI_SJ_SI_SJ_NS1C_6fusion15FusionCallbacksIS1G_NS1K_17LinearCombinationISI_fSI_fLNS_15FloatRoundStyleE2EEESH_S1J_JEEENS4_5SM1004TMEM4LOAD26SM100_TMEM_LOAD_16dp256b2xESZ_S19_NS4_17SM75_U32x4_LDSM_NENS4_14SM90_TMA_STOREES19_NS4_17SM90_U32x4_STSM_NENS4_39AutoVectorizingCopyWithAssumedAlignmentILi128EEEEEEvvEEEEvNT_6ParamsE,@"STO_CUDA_ENTRY STV_DEFAULT"
_ZN7cutlass13device_kernelINS_4gemm6kernel13GemmUniversalIN4cute5tupleIJiiiiEEENS1_10collective13CollectiveMmaINS1_35MainloopSm100TmaUmmaWarpSpecializedILi45ELi2ELi4ENS5_IJNS4_1CILi1EEESB_SB_EEEEENS5_IJNSA_ILi64EEENSA_ILi80EEENSA_ILi16EEEEEENS_10bfloat16_tENS5_IJlSB_lEEESI_SJ_NS4_8TiledMMAINS4_8MMA_AtomIJNS4_20SM100_MMA_F16BF16_SSISI_SI_fLi64ELi80ELNS4_4UMMA5MajorE0ELSO_0ELNSN_7ScaleInE0ELSP_0EEEEEENS4_6LayoutISC_NS5_IJNSA_ILi0EEEST_ST_EEEEENS5_IJNS4_10UnderscoreESW_SW_EEEEENS4_13SM90_TMA_LOADENS4_14ComposedLayoutINS4_7SwizzleILi1ELi4ELi3EEENS4_18smem_ptr_flag_bitsILi16EEENSS_INS5_IJNSA_ILi8EEESG_EEENS5_IJSG_SB_EEEEEEEvNS4_8identityESZ_S19_vS1A_EENS_8epilogue10collective18CollectiveEpilogueINS1C_23Sm100TmaWarpSpecializedILi2ELi1ELi40ELb1ELb0EEEJSH_NS5_IJNSS_ISE_SB_EENSS_ISF_SB_EEEEESI_SJ_SI_SJ_NS1C_6fusion15FusionCallbacksIS1G_NS1K_17LinearCombinationISI_fSI_fLNS_15FloatRoundStyleE2EEESH_S1J_JEEENS4_5SM1004TMEM4LOAD26SM100_TMEM_LOAD_16dp256b2xESZ_S19_NS4_17SM75_U32x4_LDSM_NENS4_14SM90_TMA_STOREES19_NS4_17SM90_U32x4_STSM_NENS4_39AutoVectorizingCopyWithAssumedAlignmentILi128EEEEEEvvEEEEvNT_6ParamsE:
[----:B------:R-:W1:Y:S01]  /*0000*/  LDC R1, c[0x0][0x37c] ;  /* 0x0000df00ff017b82 */ /* 0x000e620000000800 */
[----:B------:R-:W2:Y:S01]  /*0010*/  S2R R121, SR_TID.X ;  /* 0x0000000000797919 */ /* 0x000ea20000002100 */
[----:B------:R-:W3:Y:S01]  /*0020*/  LDCU.64 UR4, c[0x0][0x890] ;  /* 0x00011200ff0477ac */ /* 0x000ee20008000a00 */
[----:B------:R-:W-:Y:S02]  /*0030*/  PRMT R110, RZ, 0x7610, R110 ;  /* 0x00007610ff6e7816 */ /* 0x000fe4000000006e */
[----:B------:R-:W-:Y:S01]  /*0040*/  ELECT P5, URZ, PT ;  /* 0x0000000000ff782f */ /* 0x000fe200038a0000 */
[----:B------:R-:W4:Y:S01]  /*0050*/  LDCU.64 UR46, c[0x0][0x358] ;  /* 0x00006b00ff2e77ac */ /* 0x000f220008000a00 */
[----:B---3--:R-:W-:-:S04]  /*0060*/  UISETP.NE.U32.AND UP0, UPT, UR4, URZ, UPT ;  /* 0x000000ff0400728c */ /* 0x008fc8000bf05070 */
[----:B------:R-:W-:Y:S01]  /*0070*/  UISETP.NE.AND.EX UP0, UPT, UR5, URZ, UPT, UP0 ;  /* 0x000000ff0500728c */ /* 0x000fe2000bf05300 */
[----:B--2---:R-:W-:-:S05]  /*0080*/  SHF.R.U32.HI R115, RZ, 0x5, R121 ;  /* 0x00000005ff737819 */ /* 0x004fca0000011679 */
[----:B------:R-:W2:Y:S02]  /*0090*/  SHFL.IDX PT, R0, R115, RZ, 0x1f ;  /* 0x00001fff73007589 */ /* 0x000ea400000e0000 */
[----:B--2---:R-:W-:Y:S01]  /*00a0*/  R2UR UR8, R0 ;  /* 0x00000000000872ca */ /* 0x004fe200000e0000 */
[----:B-1--4-:R-:W-:-:S14]  /*00b0*/  BRA.U UP0, `(.L_x_0) ;  /* 0x00000001002c7547 */ /* 0x012fdc000b800000 */
[----:B------:R-:W1:Y:S02]  /*00c0*/  LDCU.64 UR6, c[0x0][0x888] ;  /* 0x00011100ff0677ac */ /* 0x000e640008000a00 */
[----:B-1----:R-:W-:-:S04]  /*00d0*/  UISETP.NE.U32.AND UP0, UPT, UR6, URZ, UPT ;  /* 0x000000ff0600728c */ /* 0x002fc8000bf05070 */
[----:B------:R-:W-:-:S09]  /*00e0*/  UISETP.NE.AND.EX UP0, UPT, UR7, URZ, UPT, UP0 ;  /* 0x000000ff0700728c */ /* 0x000fd2000bf05300 */
[----:B------:R-:W-:Y:S05]  /*00f0*/  BRA.U !UP0, `(.L_x_1) ;  /* 0x0000000108107547 */ /* 0x000fea000b800000 */
[----:B------:R-:W1:Y:S02]  /*0100*/  LDC.64 R2, c[0x0][0x888] ;  /* 0x00022200ff027b82 */ /* 0x000e640000000a00 */
[----:B-1----:R1:W5:Y:S01]  /*0110*/  LDG.E R67, desc[UR46][R2.64] ;  /* 0x0000002e02437981 */ /* 0x002362000c1e1900 */
[----:B------:R-:W-:Y:S01]  /*0120*/  HFMA2 R110, -RZ, RZ, 0, 5.9604644775390625e-08 ;  /* 0x00000001ff6e7431 */ /* 0x000fe200000001ff */
[----:B------:R-:W-:Y:S05]  /*0130*/  BRA `(.L_x_0) ;  /* 0x00000000000c7947 */ /* 0x000fea0003800000 */
.L_x_1:
[----:B------:R-:W1:Y:S01]  /*0140*/  LDCU UR6, c[0x0][0x880] ;  /* 0x00011000ff0677ac */ /* 0x000e620008000800 */
[----:B------:R-:W-:Y:S01]  /*0150*/  HFMA2 R110, -RZ, RZ, 0, 5.9604644775390625e-08 ;  /* 0x00000001ff6e7431 */ /* 0x000fe200000001ff */
[----:B-1----:R-:W-:-:S07]  /*0160*/  MOV R67, UR6 ;  /* 0x0000000600437c02 */ /* 0x002fce0008000f00 */
.L_x_0:
[----:B------:R-:W2:Y:S02]  /*0170*/  LDCU.64 UR6, c[0x0][0x8b0] ;  /* 0x00011600ff0677ac */ /* 0x000ea40008000a00 */
[----:B--2---:R-:W-:-:S04]  /*0180*/  UISETP.NE.U32.AND UP0, UPT, UR6, URZ, UPT ;  /* 0x000000ff0600728c */ /* 0x004fc8000bf05070 */
[----:B------:R-:W-:-:S09]  /*0190*/  UISETP.NE.AND.EX UP0, UPT, UR7, URZ, UPT, UP0 ;  /* 0x000000ff0700728c */ /* 0x000fd2000bf05300 */
[----:B------:R-:W-:Y:S05]  /*01a0*/  BRA.U UP0, `(.L_x_2) ;  /* 0x0000000100247547 */ /* 0x000fea000b800000 */
[----:B------:R-:W2:Y:S02]  /*01b0*/  LDCU.64 UR6, c[0x0][0x8a8] ;  /* 0x00011500ff0677ac */ /* 0x000ea40008000a00 */
[----:B--2---:R-:W-:-:S04]  /*01c0*/  UISETP.NE.U32.AND UP0, UPT, UR6, URZ, UPT ;  /* 0x000000ff0600728c */ /* 0x004fc8000bf05070 */
[----:B------:R-:W-:-:S09]  /*01d0*/  UISETP.NE.AND.EX UP0, UPT, UR7, URZ, UPT, UP0 ;  /* 0x000000ff0700728c */ /* 0x000fd2000bf05300 */
[----:B------:R-:W-:Y:S05]  /*01e0*/  BRA.U !UP0, `(.L_x_3) ;  /* 0x00000001080c7547 */ /* 0x000fea000b800000 */
[----:B-1----:R-:W1:Y:S02]  /*01f0*/  LDC.64 R2, c[0x0][0x8a8] ;  /* 0x00022a00ff027b82 */ /* 0x002e640000000a00 */
[----:B-1----:R2:W5:Y:S01]  /*0200*/  LDG.E R66, desc[UR46][R2.64] ;  /* 0x0000002e02427981 */ /* 0x002562000c1e1900 */
[----:B------:R-:W-:Y:S05]  /*0210*/  BRA `(.L_x_2) ;  /* 0x0000000000087947 */ /* 0x000fea0003800000 */
.L_x_3:
[----:B------:R-:W2:Y:S02]  /*0220*/  LDCU UR6, c[0x0][0x8a0] ;  /* 0x00011400ff0677ac */ /* 0x000ea40008000800 */
[----:B--2---:R-:W-:Y:S02]  /*0230*/  MOV R66, UR6 ;  /* 0x0000000600427c02 */ /* 0x004fe40008000f00 */
.L_x_2:
[----:B------:R-:W-:Y:S01]  /*0240*/  IMAD.U32 R0, RZ, RZ, UR8 ;  /* 0x00000008ff007e24 */ /* 0x000fe2000f8e00ff */
[----:B------:R-:W-:Y:S04]  /*0250*/  BSSY.RECONVERGENT B0, `(.L_x_4) ;  /* 0x000000c000007945 */ /* 0x000fe80003800200 */
[C---:B------:R-:W-:Y:S02]  /*0260*/  ISETP.NE.OR P1, PT, R0.reuse, 0x1, !P5 ;  /* 0x000000010000780c */ /* 0x040fe40006f25670 */
[----:B------:R-:W-:-:S11]  /*0270*/  ISETP.NE.OR P0, PT, R0, 0x3, !P5 ;  /* 0x000000030000780c */ /* 0x000fd60006f05670 */
[----:B------:R-:W-:Y:S05]  /*0280*/  @P1 BRA `(.L_x_5) ;  /* 0x0000000000201947 */ /* 0x000fea0003800000 */
[----:B------:R-:W3:Y:S02]  /*0290*/  LDCU.64 UR6, c[0x0][0x348] ;  /* 0x00006900ff0677ac */ /* 0x000ee40008000a00 */
[----:B---3--:R-:W-:Y:S02]  /*02a0*/  UIADD3 UR10, UP1, UPT, UR6, 0x80, URZ ;  /* 0x00000080060a7890 */ /* 0x008fe4000ff3e0ff */
[----:B------:R-:W-:Y:S02]  /*02b0*/  UIADD3 UR6, UP0, UPT, UR6, 0x180, URZ ;  /* 0x0000018006067890 */ /* 0x000fe4000ff1e0ff */
[----:B------:R-:W-:Y:S02]  /*02c0*/  UIADD3.X UR11, UPT, UPT, URZ, UR7, URZ, UP1, !UPT ;  /* 0x00000007ff0b7290 */ /* 0x000fe40008ffe4ff */
[----:B------:R-:W-:-:S07]  /*02d0*/  UIADD3.X UR7, UPT, UPT, URZ, UR7, URZ, UP0, !UPT ;  /* 0x00000007ff077290 */ /* 0x000fce00087fe4ff */
[----:B------:R3:W-:Y:S02]  /*02e0*/  UTMACCTL.PF [UR10] ;  /* 0x000000000a0079b9 */ /* 0x0007e40008040000 */
[----:B------:R3:W-:Y:S02]  /*02f0*/  UTMACCTL.PF [UR6] ;  /* 0x00000000060079b9 */ /* 0x0007e40008040000 */
[----:B---3--:R-:W-:Y:S01]  /*0300*/  NOP ;  /* 0x0000000000007918 */ /* 0x008fe20000000000 */
.L_x_5:
[----:B------:R-:W-:Y:S05]  /*0310*/  BSYNC.RECONVERGENT B0 ;  /* 0x0000000000007941 */ /* 0x000fea0003800200 */
.L_x_4:
[----:B------:R-:W-:Y:S04]  /*0320*/  BSSY.RECONVERGENT B0, `(.L_x_6) ;  /* 0x000000a000007945 */ /* 0x000fe80003800200 */
        /* <DEDUP_REMOVED lines=9> */
.L_x_7:
[----:B------:R-:W-:Y:S05]  /*03c0*/  BSYNC.RECONVERGENT B0 ;  /* 0x0000000000007941 */ /* 0x000fea0003800200 */
.L_x_6:
[----:B------:R-:W3:Y:S01]  /*03d0*/  LDCU.64 UR6, c[0x0][0x888] ;  /* 0x00011100ff0677ac */ /* 0x000ee20008000a00 */
[----:B------:R-:W-:Y:S02]  /*03e0*/  UISETP.EQ.U32.AND UP1, UPT, UR4, URZ, UPT ;  /* 0x000000ff0400728c */ /* 0x000fe4000bf22070 */
[----:B------:R-:W-:Y:S02]  /*03f0*/  UPLOP3.LUT UP2, UPT, UPT, UPT, UPT, 0x80, 0x8 ;  /* 0x000000000008789c */ /* 0x000fe40003f4f070 */
[----:B---3--:R-:W-:-:S04]  /*0400*/  UISETP.NE.U32.AND UP0, UPT, UR6, URZ, UPT ;  /* 0x000000ff0600728c */ /* 0x008fc8000bf05070 */
[----:B------:R-:W-:-:S04]  /*0410*/  UISETP.NE.AND.EX UP0, UPT, UR7, URZ, UPT, UP0 ;  /* 0x000000ff0700728c */ /* 0x000fc8000bf05300 */
[----:B------:R-:W-:-:S04]  /*0420*/  UISETP.EQ.OR.EX UP3, UPT, UR5, URZ, !UP0, UP1 ;  /* 0x000000ff0500728c */ /* 0x000fc8000c762710 */
[----:B------:R-:W-:-:S05]  /*0430*/  UP2UR UR44, UPR, URZ, 0x8 ;  /* 0x00000008ff2c7883 */ /* 0x000fca0008000000 */
[----:B------:R-:W-:Y:S07]  /*0440*/  BRA.U !UP3, `(.L_x_8) ;  /* 0x000000010b207547 */ /* 0x000fee000b800000 */
[----:B------:R-:W-:Y:S01]  /*0450*/  UISETP.NE.U32.AND UP2, UPT, UR4, URZ, UPT ;  /* 0x000000ff0400728c */ /* 0x000fe2000bf45070 */
[----:B-----5:R-:W-:Y:S01]  /*0460*/  FSETP.NEU.AND P0, PT, R67, RZ, PT ;  /* 0x000000ff4300720b */ /* 0x020fe20003f0d000 */
[----:B------:R-:W-:Y:S02]  /*0470*/  USEL UR4, URZ, 0xffffffff, UP0 ;  /* 0xffffffffff047887 */ /* 0x000fe40008000000 */
[----:B------:R-:W-:-:S10]  /*0480*/  UISETP.NE.AND.EX UP2, UPT, UR5, URZ, UPT, UP2 ;  /* 0x000000ff0500728c */ /* 0x000fd4000bf45320 */
[----:B------:R-:W-:Y:S01]  /*0490*/  VOTEU.ANY UP1, P0 ;  /* 0x0000000000ff7886 */ /* 0x000fe20000020100 */
[----:B------:R-:W-:-:S04]  /*04a0*/  @!UP2 USEL UR4, URZ, 0xffffffff, UP1 ;  /* 0xffffffffff04a887 */ /* 0x000fc80008800000 */
[----:B------:R-:W-:-:S04]  /*04b0*/  ULOP3.LUT UR4, UR4, 0x1, URZ, 0xc0, !UPT ;  /* 0x0000000104047892 */ /* 0x000fc8000f8ec0ff */
[----:B------:R-:W-:-:S11]  /*04c0*/  UISETP.NE.U32.AND UP2, UPT, UR4, 0x1, UPT ;  /* 0x000000010400788c */ /* 0x000fd6000bf45070 */
.L_x_8:
[----:B-12---:R-:W1:Y:S01]  /*04d0*/  SHFL.IDX PT, R2, R115, RZ, 0x1f ;  /* 0x00001fff73027589 */ /* 0x006e6200000e0000 */
[----:B------:R-:W-:-:S04]  /*04e0*/  UISETP.NE.AND UP1, UPT, UR8, 0x2, UPT ;  /* 0x000000020800788c */ /* 0x000fc8000bf25270 */
[----:B------:R-:W-:Y:S01]  /*04f0*/  USEL UR7, URZ, 0x1, UP1 ;  /* 0x00000001ff077887 */ /* 0x000fe20008800000 */
[----:B-1----:R-:W-:-:S13]  /*0500*/  ISETP.NE.AND P0, PT, R2, RZ, PT ;  /* 0x000000ff0200720c */ /* 0x002fda0003f05270 */
[----:B------:R-:W-:Y:S05]  /*0510*/  @P0 BRA `(.L_x_9) ;  /* 0x00000004009c0947 */ /* 0x000fea0003800000 */
[----:B------:R-:W-:Y:S01]  /*0520*/  ELECT P0, URZ, PT ;  /* 0x0000000000ff782f */ /* 0x000fe20003800000 */
[----:B------:R-:W-:-:S12]  /*0530*/  BSSY.RECONVERGENT B0, `(.L_x_9) ;  /* 0x0000065000007945 */ /* 0x000fd80003800200 */
[----:B------:R-:W-:Y:S05]  /*0540*/  @!P0 BRA `(.L_x_10) ;  /* 0x00000004008c8947 */ /* 0x000fea0003800000 */
[----:B------:R-:W1:Y:S01]  /*0550*/  S2UR UR5, SR_CgaCtaId ;  /* 0x00000000000579c3 */ /* 0x000e620000008800 */
[----:B------:R-:W-:Y:S01]  /*0560*/  UMOV UR6, 0x400 ;  /* 0x0000040000067882 */ /* 0x000fe20000000000 */
[----:B------:R-:W-:Y:S02]  /*0570*/  UMOV UR4, 0x1 ;  /* 0x0000000100047882 */ /* 0x000fe40000000000 */
[----:B------:R-:W-:-:S04]  /*0580*/  UIADD3 UR10, UPT, UPT, -UR4, 0x100000, URZ ;  /* 0x00100000040a7890 */ /* 0x000fc8000fffe1ff */
[----:B------:R-:W-:Y:S02]  /*0590*/  USHF.L.U32 UR11, UR10, 0xb, URZ ;  /* 0x0000000b0a0b7899 */ /* 0x000fe400080006ff */
[----:B------:R-:W-:Y:S02]  /*05a0*/  USHF.L.U32 UR10, UR10, 0x1, URZ ;  /* 0x000000010a0a7899 */ /* 0x000fe400080006ff */
[----:B-1----:R-:W-:Y:S01]  /*05b0*/  ULEA UR5, UR5, UR6, 0x18 ;  /* 0x0000000605057291 */ /* 0x002fe2000f8ec0ff */
[----:B------:R-:W1:Y:S11]  /*05c0*/  FENCE.VIEW.ASYNC.S ;  /* 0x00000000000073c6 */ /* 0x000e760000000000 */
[----:B-1----:R1:W2:Y:S01]  /*05d0*/  SYNCS.EXCH.64 URZ, [UR5], UR10 ;  /* 0x0000000a05ff75b2 */ /* 0x0022a20008000100 */
[----:B------:R1:W3:Y:S01]  /*05e0*/  SYNCS.EXCH.64 URZ, [UR5+0x168], UR10 ;  /* 0x0001680a05ff75b2 */ /* 0x0002e20008000100 */
[----:B------:R1:W4:Y:S01]  /*05f0*/  SYNCS.EXCH.64 URZ, [UR5+0x8], UR10 ;  /* 0x0000080a05ff75b2 */ /* 0x0003220008000100 */
[----:B------:R1:W1:Y:S01]  /*0600*/  SYNCS.EXCH.64 URZ, [UR5+0x170], UR10 ;  /* 0x0001700a05ff75b2 */ /* 0x0002620008000100 */
        /* <DEDUP_REMOVED lines=86> */
[----:B--234-:R-:W-:Y:S01]  /*0b70*/  NOP ;  /* 0x0000000000007918 */ /* 0x01cfe20000000000 */
.L_x_10:
[----:B-1----:R-:W-:Y:S05]  /*0b80*/  BSYNC.RECONVERGENT B0 ;  /* 0x0000000000007941 */ /* 0x002fea0003800200 */
.L_x_9:
[----:B------:R-:W1:Y:S01]  /*0b90*/  SHFL.IDX PT, R2, R115, RZ, 0x1f ;  /* 0x00001fff73027589 */ /* 0x000e6200000e0000 */
[----:B------:R-:W-:Y:S01]  /*0ba0*/  NOP ;  /* 0x0000000000007918 */ /* 0x000fe20000000000 */
[----:B-1----:R-:W-:-:S13]  /*0bb0*/  ISETP.NE.AND P0, PT, R2, 0x1, PT ;  /* 0x000000010200780c */ /* 0x002fda0003f05270 */
[----:B------:R-:W-:Y:S05]  /*0bc0*/  @P0 BRA `(.L_x_11) ;  /* 0x0000000000480947 */ /* 0x000fea0003800000 */
[----:B------:R-:W1:Y:S01]  /*0bd0*/  S2UR UR6, SR_CgaCtaId ;  /* 0x00000000000679c3 */ /* 0x000e620000008800 */
[----:B------:R-:W-:Y:S01]  /*0be0*/  UMOV UR9, 0x400 ;  /* 0x0000040000097882 */ /* 0x000fe20000000000 */
[----:B------:R-:W-:Y:S01]  /*0bf0*/  UMOV UR5, 0x20 ;  /* 0x0000002000057882 */ /* 0x000fe20000000000 */
[----:B------:R-:W-:Y:S01]  /*0c00*/  UMOV UR4, 0x80 ;  /* 0x0000008000047882 */ /* 0x000fe20000000000 */
[----:B------:R-:W-:-:S04]  /*0c10*/  UIADD3 UR10, UPT, UPT, -UR5, 0x100000, URZ ;  /* 0x00100000050a7890 */ /* 0x000fc8000fffe1ff */
[----:B------:R-:W-:Y:S02]  /*0c20*/  USHF.L.U32 UR11, UR10, 0xb, URZ ;  /* 0x0000000b0a0b7899 */ /* 0x000fe400080006ff */
[----:B------:R-:W-:Y:S02]  /*0c30*/  USHF.L.U32 UR10, UR10, 0x1, URZ ;  /* 0x000000010a0a7899 */ /* 0x000fe400080006ff */
[----:B------:R-:W-:-:S04]  /*0c40*/  UIADD3 UR4, UPT, UPT, -UR4, 0x100000, URZ ;  /* 0x0010000004047890 */ /* 0x000fc8000fffe1ff */
[----:B------:R-:W-:Y:S02]  /*0c50*/  USHF.L.U32 UR5, UR4, 0xb, URZ ;  /* 0x0000000b04057899 */ /* 0x000fe400080006ff */
[----:B------:R-:W-:Y:S01]  /*0c60*/  USHF.L.U32 UR4, UR4, 0x1, URZ ;  /* 0x0000000104047899 */ /* 0x000fe200080006ff */
[----:B------:R-:W-:Y:S01]  /*0c70*/  ELECT P0, URZ, PT ;  /* 0x0000000000ff782f */ /* 0x000fe20003800000 */
[----:B-1----:R-:W-:Y:S01]  /*0c80*/  ULEA UR6, UR6, UR9, 0x18 ;  /* 0x0000000906067291 */ /* 0x002fe2000f8ec0ff */
[----:B------:R-:W1:Y:S11]  /*0c90*/  FENCE.VIEW.ASYNC.S ;  /* 0x00000000000073c6 */ /* 0x000e760000000000 */
[----:B-1----:R1:W2:Y:S01]  /*0ca0*/  SYNCS.EXCH.64 URZ, [UR6+0x2d0], UR10 ;  /* 0x0002d00a06ff75b2 */ /* 0x0022a20008000100 */
[----:B------:R1:W3:Y:S01]  /*0cb0*/  SYNCS.EXCH.64 URZ, [UR6+0x2e0], UR4 ;  /* 0x0002e00406ff75b2 */ /* 0x0002e20008000100 */
[----:B------:R1:W4:Y:S01]  /*0cc0*/  SYNCS.EXCH.64 URZ, [UR6+0x2d8], UR10 ;  /* 0x0002d80a06ff75b2 */ /* 0x0003220008000100 */
[----:B------:R1:W1:Y:S01]  /*0cd0*/  SYNCS.EXCH.64 URZ, [UR6+0x2e8], UR4 ;  /* 0x0002e80406ff75b2 */ /* 0x0002620008000100 */
[----:B------:R-:W-:Y:S01]  /*0ce0*/  NOP ;  /* 0x0000000000007918 */ /* 0x000fe20000000000 */
.L_x_11:
[----:B------:R-:W2:Y:S01]  /*0cf0*/  SHFL.IDX PT, R2, R115, RZ, 0x1f ;  /* 0x00001fff73027589 */ /* 0x000ea200000e0000 */
[----:B------:R-:W-:Y:S01]  /*0d00*/  NOP ;  /* 0x0000000000007918 */ /* 0x000fe20000000000 */
[----:B--2---:R-:W-:-:S13]  /*0d10*/  ISETP.NE.AND P0, PT, R2, 0x3, PT ;  /* 0x000000030200780c */ /* 0x004fda0003f05270 */
[----:B------:R-:W-:Y:S05]  /*0d20*/  @P0 BRA `(.L_x_12) ;  /* 0x0000000000300947 */ /* 0x000fea0003800000 */
[----:B-1----:R-:W1:Y:S01]  /*0d30*/  S2UR UR5, SR_CgaCtaId ;  /* 0x00000000000579c3 */ /* 0x002e620000008800 */
[----:B------:R-:W-:Y:S01]  /*0d40*/  UMOV UR6, 0x400 ;  /* 0x0000040000067882 */ /* 0x000fe20000000000 */
[----:B------:R-:W-:Y:S01]  /*0d50*/  UMOV UR4, 0x20 ;  /* 0x0000002000047882 */ /* 0x000fe20000000000 */
[----:B------:R-:W-:Y:S01]  /*0d60*/  ELECT P0, URZ, PT ;  /* 0x0000000000ff782f */ /* 0x000fe20003800000 */
[----:B------:R-:W-:-:S04]  /*0d70*/  UIADD3 UR10, UPT, UPT, -UR4, 0x100000, URZ ;  /* 0x00100000040a7890 */ /* 0x000fc8000fffe1ff */
[----:B------:R-:W-:Y:S02]  /*0d80*/  USHF.L.U32 UR11, UR10, 0xb, URZ ;  /* 0x0000000b0a0b7899 */ /* 0x000fe400080006ff */
[----:B------:R-:W-:Y:S02]  /*0d90*/  USHF.L.U32 UR10, UR10, 0x1, URZ ;  /* 0x000000010a0a7899 */ /* 0x000fe400080006ff */
[----:B-1----:R-:W-:Y:S01]  /*0da0*/  ULEA UR5, UR5, UR6, 0x18 ;  /* 0x0000000605057291 */ /* 0x002fe2000f8ec0ff */
[----:B------:R-:W1:Y:S11]  /*0db0*/  FENCE.VIEW.ASYNC.S ;  /* 0x00000000000073c6 */ /* 0x000e760000000000 */
[----:B-1----:R2:W1:Y:S01]  /*0dc0*/  SYNCS.EXCH.64 URZ, [UR5+0x2f0], UR10 ;  /* 0x0002f00a05ff75b2 */ /* 0x0024620008000100 */
[----:B------:R2:W1:Y:S02]  /*0dd0*/  SYNCS.EXCH.64 URZ, [UR5+0x2f8], UR10 ;  /* 0x0002f80a05ff75b2 */ /* 0x0004640008000100 */
[----:B--2---:R-:W-:Y:S01]  /*0de0*/  NOP ;  /* 0x0000000000007918 */ /* 0x004fe20000000000 */
.L_x_12:
[----:B------:R-:W2:Y:S01]  /*0df0*/  SHFL.IDX PT, R2, R115, RZ, 0x1f ;  /* 0x00001fff73027589 */ /* 0x000ea200000e0000 */
[----:B------:R-:W-:Y:S01]  /*0e00*/  NOP ;  /* 0x0000000000007918 */ /* 0x000fe20000000000 */
[----:B--2---:R-:W-:-:S13]  /*0e10*/  ISETP.NE.AND P0, PT, R2, 0x4, PT ;  /* 0x000000040200780c */ /* 0x004fda0003f05270 */
[----:B------:R-:W-:Y:S05]  /*0e20*/  @P0 BRA `(.L_x_13) ;  /* 0x00000000004c0947 */ /* 0x000fea0003800000 */
[----:B-1----:R-:W1:Y:S01]  /*0e30*/  S2UR UR5, SR_CgaCtaId ;  /* 0x00000000000579c3 */ /* 0x002e620000008800 */
[----:B------:R-:W-:Y:S01]  /*0e40*/  UMOV UR9, 0x100 ;  /* 0x0000010000097882 */ /* 0x000fe20000000000 */
[----:B------:R-:W-:Y:S01]  /*0e50*/  UMOV UR6, 0x400 ;  /* 0x0000040000067882 */ /* 0x000fe20000000000 */
[----:B------:R-:W-:Y:S01]  /*0e60*/  USEL UR9, UR9, 0xe0, UP2 ;  /* 0x000000e009097887 */ /* 0x000fe20009000000 */
[----:B------:R-:W-:Y:S01]  /*0e70*/  UMOV UR4, 0x1 ;  /* 0x0000000100047882 */ /* 0x000fe20000000000 */
[----:B------:R-:W-:Y:S01]  /*0e80*/  ELECT P0, URZ, PT ;  /* 0x0000000000ff782f */ /* 0x000fe20003800000 */
[----:B------:R-:W-:-:S04]  /*0e90*/  UIADD3 UR10, UPT, UPT, -UR4, 0x100000, URZ ;  /* 0x00100000040a7890 */ /* 0x000fc8000fffe1ff */
[----:B------:R-:W-:Y:S02]  /*0ea0*/  USHF.L.U32 UR11, UR10, 0xb, URZ ;  /* 0x0000000b0a0b7899 */ /* 0x000fe400080006ff */
[----:B------:R-:W-:Y:S02]  /*0eb0*/  USHF.L.U32 UR10, UR10, 0x1, URZ ;  /* 0x000000010a0a7899 */ /* 0x000fe400080006ff */
[----:B------:R-:W-:-:S04]  /*0ec0*/  UIADD3 UR12, UPT, UPT, -UR9, 0x100000, URZ ;  /* 0x00100000090c7890 */ /* 0x000fc8000fffe1ff */
[----:B------:R-:W-:Y:S02]  /*0ed0*/  USHF.L.U32 UR13, UR12, 0xb, URZ ;  /* 0x0000000b0c0d7899 */ /* 0x000fe400080006ff */
[----:B------:R-:W-:Y:S02]  /*0ee0*/  USHF.L.U32 UR12, UR12, 0x1, URZ ;  /* 0x000000010c0c7899 */ /* 0x000fe400080006ff */
[----:B-1----:R-:W-:Y:S01]  /*0ef0*/  ULEA UR5, UR5, UR6, 0x18 ;  /* 0x0000000605057291 */ /* 0x002fe2000f8ec0ff */
[----:B------:R-:W1:Y:S11]  /*0f00*/  FENCE.VIEW.ASYNC.S ;  /* 0x00000000000073c6 */ /* 0x000e760000000000 */
[----:B-1----:R2:W1:Y:S01]  /*0f10*/  SYNCS.EXCH.64 URZ, [UR5+0x300], UR10 ;  /* 0x0003000a05ff75b2 */ /* 0x0024620008000100 */
[----:B------:R2:W1:Y:S01]  /*0f20*/  SYNCS.EXCH.64 URZ, [UR5+0x310], UR12 ;  /* 0x0003100c05ff75b2 */ /* 0x0004620008000100 */
[----:B------:R2:W1:Y:S01]  /*0f30*/  SYNCS.EXCH.64 URZ, [UR5+0x308], UR10 ;  /* 0x0003080a05ff75b2 */ /* 0x0004620008000100 */
[----:B------:R2:W1:Y:S02]  /*0f40*/  SYNCS.EXCH.64 URZ, [UR5+0x318], UR12 ;  /* 0x0003180c05ff75b2 */ /* 0x0004640008000100 */
[----:B--2---:R-:W-:Y:S01]  /*0f50*/  NOP ;  /* 0x0000000000007918 */ /* 0x004fe20000000000 */
.L_x_13:
[----:B------:R-:W2:Y:S01]  /*0f60*/  SHFL.IDX PT, R2, R115, RZ, 0x1f ;  /* 0x00001fff73027589 */ /* 0x000ea200000e0000 */
[----:B------:R-:W-:Y:S01]  /*0f70*/  NOP ;  /* 0x0000000000007918 */ /* 0x000fe20000000000 */
[----:B--2---:R-:W-:-:S13]  /*0f80*/  ISETP.NE.AND P0, PT, R2, 0x5, PT ;  /* 0x000000050200780c */ /* 0x004fda0003f05270 */
[----:B------:R-:W-:Y:S05]  /*0f90*/  @P0 BRA `(.L_x_14) ;  /* 0x0000000000580947 */ /* 0x000fea0003800000 */
[----:B-1----:R-:W1:Y:S01]  /*0fa0*/  S2UR UR6, SR_CgaCtaId ;  /* 0x00000000000679c3 */ /* 0x002e620000008800 */
        /* <DEDUP_REMOVED lines=12> */
[----:B-1----:R2:W1:Y:S01]  /*1070*/  SYNCS.EXCH.64 URZ, [UR6+0x320], UR10 ;  /* 0x0003200a06ff75b2 */ /* 0x0024620008000100 */
[----:B------:R2:W1:Y:S01]  /*1080*/  SYNCS.EXCH.64 URZ, [UR6+0x340], UR4 ;  /* 0x0003400406ff75b2 */ /* 0x0004620008000100 */
[----:B------:R2:W1:Y:S01]  /*1090*/  SYNCS.EXCH.64 URZ, [UR6+0x328], UR10 ;  /* 0x0003280a06ff75b2 */ /* 0x0004620008000100 */
[----:B------:R2:W1:Y:S01]  /*10a0*/  SYNCS.EXCH.64 URZ, [UR6+0x348], UR4 ;  /* 0x0003480406ff75b2 */ /* 0x0004620008000100 */
[----:B------:R2:W1:Y:S01]  /*10b0*/  SYNCS.EXCH.64 URZ, [UR6+0x330], UR10 ;  /* 0x0003300a06ff75b2 */ /* 0x0004620008000100 */
[----:B------:R2:W1:Y:S01]  /*10c0*/  SYNCS.EXCH.64 URZ, [UR6+0x350], UR4 ;  /* 0x0003500406ff75b2 */ /* 0x0004620008000100 */
[----:B------:R2:W1:Y:S01]  /*10d0*/  SYNCS.EXCH.64 URZ, [UR6+0x338], UR10 ;  /* 0x0003380a06ff75b2 */ /* 0x0004620008000100 */
[----:B------:R2:W1:Y:S02]  /*10e0*/  SYNCS.EXCH.64 URZ, [UR6+0x358], UR4 ;  /* 0x0003580406ff75b2 */ /* 0x0004640008000100 */
[----:B--2---:R-:W-:Y:S01]  /*10f0*/  NOP ;  /* 0x0000000000007918 */ /* 0x004fe20000000000 */
.L_x_14:
        /* <DEDUP_REMOVED lines=18> */
.L_x_15:
[----:B-1----:R-:W1:Y:S01]  /*1220*/  S2UR UR5, SR_CTAID.X ;  /* 0x00000000000579c3 */ /* 0x002e620000002500 */
[----:B------:R-:W-:-:S05]  /*1230*/  CS2R.32 R109, SR_CgaSize ;  /* 0x00000000006d7805 */ /* 0x000fca0000008a00 */
[----:B------:R-:W-:-:S05]  /*1240*/  IMAD R109, R109, -0xa0, RZ ;  /* 0xffffff606d6d7824 */ /* 0x000fca00078e02ff */
[----:B------:R-:W-:-:S14]  /*1250*/  R2UR UR9, R109 ;  /* 0x000000006d0972ca */ /* 0x000fdc00000e0000 */
[----:B------:R-:W2:Y:S01]  /*1260*/  LDCU UR9, c[0x0][UR9+0x2b0] ;  /* 0x00005600090977ac */ /* 0x000ea20008000800 */
[----:B------:R-:W-:Y:S01]  /*1270*/  NOP ;  /* 0x0000000000007918 */ /* 0x000fe20000000000 */
[----:B------:R-:W-:-:S05]  /*1280*/  CS2R.32 R109, SR_CgaSize ;  /* 0x00000000006d7805 */ /* 0x000fca0000008a00 */
[----:B------:R-:W-:-:S05]  /*1290*/  IMAD R109, R109, -0xa0, RZ ;  /* 0xffffff606d6d7824 */ /* 0x000fca00078e02ff */
[----:B------:R-:W-:-:S14]  /*12a0*/  R2UR UR6, R109 ;  /* 0x000000006d0672ca */ /* 0x000fdc00000e0000 */
[----:B------:R-:W3:Y:S01]  /*12b0*/  LDCU UR6, c[0x0][UR6+0x2b4] ;  /* 0x00005680060677ac */ /* 0x000ee20008000800 */
[----:B------:R-:W4:Y:S08]  /*12c0*/  S2UR UR4, SR_CTAID.Y ;  /* 0x00000000000479c3 */ /* 0x000f300000002600 */
[----:B------:R-:W3:Y:S01]  /*12d0*/  LDC R10, c[0x0][0xb24] ;  /* 0x0002c900ff0a7b82 */ /* 0x000ee20000000800 */
[----:B-1----:R-:W-:-:S02]  /*12e0*/  I2FP.F32.U32 R107, UR5 ;  /* 0x00000005006b7c45 */ /* 0x002fc40008201000 */
[----:B------:R-:W-:-:S05]  /*12f0*/  CS2R.32 R3, SR_CgaSize ;  /* 0x0000000000037805 */ /* 0x000fca0000008a00 */
[----:B------:R-:W-:-:S06]  /*1300*/  IMAD R3, R3, -0xa0, RZ ;  /* 0xffffff6003037824 */ /* 0x000fcc00078e02ff */
[----:B------:R-:W1:Y:S01]  /*1310*/  LDC R3, c[0x0][R3+0x2a0] ;  /* 0x0000a80003037b82 */ /* 0x000e620000000800 */
[----:B------:R-:W-:Y:S01]  /*1320*/  MOV R109, UR5 ;  /* 0x00000005006d7c02 */ /* 0x000fe20008000f00 */
[----:B--2---:R-:W-:Y:S01]  /*1330*/  FMUL R107, R107, UR9 ;  /* 0x000000096b6b7c20 */ /* 0x004fe20008400000 */
[----:B----4-:R-:W-:Y:S02]  /*1340*/  I2FP.F32.U32 R106, UR4 ;  /* 0x00000004006a7c45 */ /* 0x010fe40008201000 */
[----:B------:R-:W-:-:S05]  /*1350*/  CS2R.32 R2, SR_CgaSize ;  /* 0x0000000000027805 */ /* 0x000fca0000008a00 */
[----:B------:R-:W-:-:S06]  /*1360*/  IMAD R2, R2, -0xa0, RZ ;  /* 0xffffff6002027824 */ /* 0x000fcc00078e02ff */
[----:B------:R-:W2:Y:S01]  /*1370*/  LDC R2, c[0x0][R2+0x2a4] ;  /* 0x0000a90002027b82 */ /* 0x000ea20000000800 */
[----:B------:R-:W-:Y:S01]  /*1380*/  MOV R108, UR4 ;  /* 0x00000004006c7c02 */ /* 0x000fe20008000f00 */
[----:B------:R-:W4:Y:S01]  /*1390*/  F2I.U32.TRUNC.NTZ R107, R107 ;  /* 0x0000006b006b7305 */ /* 0x000f22000020f000 */
[----:B---3--:R-:W-:-:S05]  /*13a0*/  FMUL R106, R106, UR6 ;  /* 0x000000066a6a7c20 */ /* 0x008fca0008400000 */
[----:B------:R-:W-:Y:S01]  /*13b0*/  BAR.SYNC.DEFER_BLOCKING 0x0 ;  /* 0x0000000000007b1d */ /* 0x000fe20000010000 */
[----:B------:R-:W-:-:S05]  /*13c0*/  ISETP.GE.AND P0, PT, R10, 0x1, PT ;  /* 0x000000010a00780c */ /* 0x000fca0003f06270 */
[----:B------:R-:W3:Y:S02]  /*13d0*/  F2I.U32.TRUNC.NTZ R106, R106 ;  /* 0x0000006a006a7305 */ /* 0x000ee4000020f000 */
[----:B------:R-:W2:Y:S01]  /*13e0*/  S2UR UR36, SR_CTAID.Z ;  /* 0x00000000002479c3 */ /* 0x000ea20000002700 */
[----:B----4-:R-:W-:-:S05]  /*13f0*/  IADD3 R107, PT, PT, -R107, RZ, RZ ;  /* 0x000000ff6b6b7210 */ /* 0x010fca0007ffe1ff */
[----:B-1----:R-:W-:Y:S01]  /*1400*/  IMAD R107, R3, R107, UR5 ;  /* 0x00000005036b7e24 */ /* 0x002fe2000f8e026b */
[----:B---3--:R-:W-:-:S05]  /*1410*/  IADD3 R106, PT, PT, -R106, RZ, RZ ;  /* 0x000000ff6a6a7210 */ /* 0x008fca0007ffe1ff */
[----:B--2---:R-:W-:Y:S01]  /*1420*/  IMAD R106, R2, R106, UR4 ;  /* 0x00000004026a7e24 */ /* 0x004fe2000f8e026a */
[----:B------:R-:W-:Y:S06]  /*1430*/  @!P0 BRA `(.L_x_16) ;  /* 0x0000000000b88947 */ /* 0x000fec0003800000 */
[----:B------:R-:W1:Y:S01]  /*1440*/  LDC.64 R4, c[0x0][0xb18] ;  /* 0x0002c600ff047b82 */ /* 0x000e620000000a00 */
[----:B------:R-:W-:-:S07]  /*1450*/  ISETP.NE.AND P0, PT, R10, 0x1, PT ;  /* 0x000000010a00780c */ /* 0x000fce0003f05270 */
[----:B------:R-:W2:Y:S08]  /*1460*/  LDC R9, c[0x0][0xb0c] ;  /* 0x0002c300ff097b82 */ /* 0x000eb00000000800 */
[----:B------:R-:W3:Y:S08]  /*1470*/  LDC R12, c[0x0][0x370] ;  /* 0x0000dc00ff0c7b82 */ /* 0x000ef00000000800 */
[----:B------:R-:W4:Y:S01]  /*1480*/  LDC R11, c[0x0][0x374] ;  /* 0x0000dd00ff0b7b82 */ /* 0x000f220000000800 */
[----:B-1----:R-:W-:-:S07]  /*1490*/  ISETP.NE.AND P1, PT, R4, 0x1, PT ;  /* 0x000000010400780c */ /* 0x002fce0003f25270 */
[----:B------:R-:W3:Y:S01]  /*14a0*/  LDC.64 R6, c[0x0][0xb10] ;  /* 0x0002c400ff067b82 */ /* 0x000ee20000000a00 */
[----:B--2---:R-:W-:-:S07]  /*14b0*/  ISETP.NE.AND P2, PT, R9, 0x1, PT ;  /* 0x000000010900780c */ /* 0x004fce0003f45270 */
[----:B------:R-:W1:Y:S08]  /*14c0*/  LDC R8, c[0x0][0xb20] ;  /* 0x0002c800ff087b82 */ /* 0x000e700000000800 */
[----:B------:R-:W2:Y:S01]  /*14d0*/  LDC.64 R2, c[0x0][0xb28] ;  /* 0x0002ca00ff027b82 */ /* 0x000ea20000000a00 */
[----:B----4-:R-:W-:-:S04]  /*14e0*/  IMAD.HI.U32 R13, R11, R5, RZ ;  /* 0x000000050b0d7227 */ /* 0x010fc800078e00ff */
[----:B------:R-:W-:-:S04]  /*14f0*/  IMAD.HI.U32 R5, R108, R5, RZ ;  /* 0x000000056c057227 */ /* 0x000fc800078e00ff */
[----:B---3--:R-:W-:-:S05]  /*1500*/  IMAD.HI.U32 R14, R12, R6, RZ ;  /* 0x000000060c0e7227 */ /* 0x008fca00078e00ff */
[-C--:B------:R-:W-:Y:S01]  /*1510*/  @P2 SHF.R.U32.HI R12, RZ, R7.reuse, R14 ;  /* 0x00000007ff0c2219 */ /* 0x080fe2000001160e */
[----:B------:R-:W-:Y:S01]  /*1520*/  IMAD.HI.U32 R14, R109, R6, RZ ;  /* 0x000000066d0e7227 */ /* 0x000fe200078e00ff */
[-C--:B-1----:R-:W-:Y:S02]  /*1530*/  @P1 SHF.R.U32.HI R11, RZ, R8.reuse, R13 ;  /* 0x00000008ff0b1219 */ /* 0x082fe4000001160d */
[----:B------:R-:W-:Y:S02]  /*1540*/  SHF.R.U32.HI R5, RZ, R8, R5 ;  /* 0x00000008ff057219 */ /* 0x000fe40000011605 */
[----:B------:R-:W-:Y:S02]  /*1550*/  SHF.R.U32.HI R14, RZ, R7, R14 ;  /* 0x00000007ff0e7219 */ /* 0x000fe4000001160e */
[----:B------:R-:W-:Y:S01]  /*1560*/  SEL R5, R108, R5, !P1 ;  /* 0x000000056c057207 */ /* 0x000fe20004800000 */
[----:B--2---:R-:W-:Y:S01]  /*1570*/  IMAD.HI.U32 R13, R11, R2, RZ ;  /* 0x000000020b0d7227 */ /* 0x004fe200078e00ff */
[----:B------:R-:W-:-:S03]  /*1580*/  SEL R14, R109, R14, !P2 ;  /* 0x0000000e6d0e7207 */ /* 0x000fc60005000000 */
[----:B------:R-:W-:Y:S01]  /*1590*/  IMAD.HI.U32 R6, R12, R2, RZ ;  /* 0x000000020c067227 */ /* 0x000fe200078e00ff */
[----:B------:R-:W-:-:S04]  /*15a0*/  @P0 SHF.R.U32.HI R11, RZ, R3, R13 ;  /* 0x00000003ff0b0219 */ /* 0x000fc8000001160d */
[----:B------:R-:W-:Y:S01]  /*15b0*/  @P0 SHF.R.U32.HI R12, RZ, R3, R6 ;  /* 0x00000003ff0c0219 */ /* 0x000fe20000011606 */
[----:B------:R-:W-:-:S04]  /*15c0*/  IMAD R11, R11, R10, RZ ;  /* 0x0000000a0b0b7224 */ /* 0x000fc800078e02ff */
[----:B------:R-:W-:Y:S01]  /*15d0*/  IMAD R6, R12, R10, RZ ;  /* 0x0000000a0c067224 */ /* 0x000fe200078e02ff */
[----:B------:R-:W-:-:S04]  /*15e0*/  ISETP.GE.AND P1, PT, R5, R11, PT ;  /* 0x0000000b0500720c */ /* 0x000fc80003f26270 */
[----:B------:R-:W-:Y:S01]  /*15f0*/  ISETP.GE.OR P1, PT, R14, R6, P1 ;  /* 0x000000060e00720c */ /* 0x000fe20000f26670 */
[----:B------:R-:W-:-:S05]  /*1600*/  IMAD.HI.U32 R6, R5, R2, RZ ;  /* 0x0000000205067227 */ /* 0x000fca00078e00ff */
[----:B------:R-:W-:-:S04]  /*1610*/  SHF.R.U32.HI R6, RZ, R3, R6 ;  /* 0x00000003ff067219 */ /* 0x000fc80000011606 */
[----:B------:R-:W-:-:S03]  /*1620*/  SEL R6, R5, R6, !P0 ;  /* 0x0000000605067207 */ /* 0x000fc60004000000 */
[----:B------:R-:W-:Y:S01]  /*1630*/  @!P1 IMAD.HI.U32 R7, R14, R2, RZ ;  /* 0x000000020e079227 */ /* 0x000fe200078e00ff */
[----:B------:R-:W-:-:S04]  /*1640*/  IADD3 R2, PT, PT, -R6, RZ, RZ ;  /* 0x000000ff06027210 */ /* 0x000fc80007ffe1ff */
[----:B------:R-:W-:Y:S01]  /*1650*/  @!P1 SHF.R.U32.HI R3, RZ, R3, R7 ;  /* 0x00000003ff039219 */ /* 0x000fe20000011607 */
[----:B------:R-:W-:Y:S01]  /*1660*/  IMAD R2, R10, R2, R5 ;  /* 0x000000020a027224 */ /* 0x000fe200078e0205 */
[----:B------:R-:W-:Y:S02]  /*1670*/  IADD3 R7, PT, PT, -R5, RZ, RZ ;  /* 0x000000ff05077210 */ /* 0x000fe40007ffe1ff */
[----:B------:R-:W-:-:S03]  /*1680*/  @!P1 SEL R3, R14, R3, !P0 ;  /* 0x000000030e039207 */ /* 0x000fc60004000000 */
[----:B------:R-:W-:Y:S02]  /*1690*/  IMAD R7, R4, R7, R108 ;  /* 0x0000000704077224 */ /* 0x000fe400078e026c */
[--C-:B------:R-:W-:Y:S02]  /*16a0*/  @!P1 IMAD.IADD R6, R6, 0x1, -R3.reuse ;  /* 0x0000000106069824 */ /* 0x100fe400078e0a03 */
[----:B------:R-:W-:Y:S01]  /*16b0*/  @!P1 IMAD R3, R2, R12, R3 ;  /* 0x0000000c02039224 */ /* 0x000fe200078e0203 */
[----:B------:R-:W-:Y:S01]  /*16c0*/  IADD3 R2, PT, PT, -R14, RZ, RZ ;  /* 0x000000ff0e027210 */ /* 0x000fe20007ffe1ff */
[----:B------:R-:W-:Y:S02]  /*16d0*/  @!P1 IMAD R5, R6, R10, R14 ;  /* 0x0000000a06059224 */ /* 0x000fe400078e020e */
[----:B------:R-:W-:Y:S02]  /*16e0*/  @!P1 IMAD.MOV.U32 R14, RZ, RZ, R3 ;  /* 0x000000ffff0e9224 */ /* 0x000fe400078e0003 */
[----:B------:R-:W-:-:S02]  /*16f0*/  IMAD R2, R9, R2, R109 ;  /* 0x0000000209027224 */ /* 0x000fc400078e026d */
[----:B------:R-:W-:Y:S02]  /*1700*/  IMAD R108, R5, R4, R7 ;  /* 0x00000004056c7224 */ /* 0x000fe400078e0207 */
[----:B------:R-:W-:Y:S02]  /*1710*/  IMAD R109, R14, R9, R2 ;  /* 0x000000090e6d7224 */ /* 0x000fe400078e0202 */
.L_x_16:
[----:B------:R-:W1:Y:S01]  /*1720*/  LDCU UR4, c[0x0][0xb30] ;  /* 0x00016600ff0477ac */ /* 0x000e620008000800 */
[----:B------:R-:W2:Y:S08]  /*1730*/  S2UR UR37, SR_CgaCtaId ;  /* 0x00000000002579c3 */ /* 0x000eb00000008800 */
[----:B------:R-:W3:Y:S01]  /*1740*/  LDC R60, c[0x0][0xb24] ;  /* 0x0002c900ff3c7b82 */ /* 0x000ee20000000800 */
[----:B-1----:R-:W-:-:S09]  /*1750*/  UISETP.NE.AND UP1, UPT, UR4, 0x1, UPT ;  /* 0x000000010400788c */ /* 0x002fd2000bf25270 */
[----:B--2---:R-:W-:Y:S05]  /*1760*/  BRA.U UP1, `(.L_x_17) ;  /* 0x0000000101407547 */ /* 0x004fea000b800000 */
[----:B------:R-:W1:Y:S08]  /*1770*/  LDC.64 R4, c[0x0][0xb10] ;  /* 0x0002c400ff047b82 */ /* 0x000e700000000a00 */
[----:B------:R-:W2:Y:S08]  /*1780*/  LDC.64 R2, c[0x0][0xb18] ;  /* 0x0002c600ff027b82 */ /* 0x000eb00000000a00 */
[----:B------:R-:W4:Y:S08]  /*1790*/  LDC R6, c[0x0][0xb20] ;  /* 0x0002c800ff067b82 */ /* 0x000f300000000800 */
[----:B------:R-:W3:Y:S01]  /*17a0*/  LDC R7, c[0x0][0xb0c] ;  /* 0x0002c300ff077b82 */ /* 0x000ee20000000800 */
[----:B-1----:R-:W-:-:S05]  /*17b0*/  IMAD.HI.U32 R4, R109, R4, RZ ;  /* 0x000000046d047227 */ /* 0x002fca00078e00ff */
[----:B------:R-:W-:Y:S01]  /*17c0*/  SHF.R.U32.HI R4, RZ, R5, R4 ;  /* 0x00000005ff047219 */ /* 0x000fe20000011604 */
[----:B--2---:R-:W-:Y:S01]  /*17d0*/  IMAD.HI.U32 R3, R108, R3, RZ ;  /* 0x000000036c037227 */ /* 0x004fe200078e00ff */
[----:B------:R-:W-:-:S04]  /*17e0*/  ISETP.NE.AND P0, PT, R2, 0x1, PT ;  /* 0x000000010200780c */ /* 0x000fc80003f05270 */
[----:B----4-:R-:W-:-:S04]  /*17f0*/  SHF.R.U32.HI R3, RZ, R6, R3 ;  /* 0x00000006ff037219 */ /* 0x010fc80000011603 */
[----:B------:R-:W-:Y:S02]  /*1800*/  SEL R3, R108, R3, !P0 ;  /* 0x000000036c037207 */ /* 0x000fe40004000000 */
[----:B---3--:R-:W-:-:S04]  /*1810*/  ISETP.NE.AND P1, PT, R7, 0x1, PT ;  /* 0x000000010700780c */ /* 0x008fc80003f25270 */
[----:B------:R-:W-:-:S05]  /*1820*/  SEL R4, R109, R4, !P1 ;  /* 0x000000046d047207 */ /* 0x000fca0004800000 */
[----:B------:R-:W-:Y:S02]  /*1830*/  IMAD.IADD R5, R3, 0x1, -R4 ;  /* 0x0000000103057824 */ /* 0x000fe400078e0a04 */
[----:B------:R-:W-:Y:S02]  /*1840*/  IMAD.IADD R3, R4, 0x1, -R3 ;  /* 0x0000000104037824 */ /* 0x000fe400078e0a03 */
[----:B------:R-:W-:Y:S02]  /*1850*/  IMAD R109, R5, R7, R109 ;  /* 0x00000007056d7224 */ /* 0x000fe400078e026d */
[----:B------:R-:W-:-:S07]  /*1860*/  IMAD R108, R3, R2, R108 ;  /* 0x00000002036c7224 */ /* 0x000fce00078e026c */
.L_x_17:
[----:B------:R-:W-:Y:S01]  /*1870*/  BAR.SYNC.DEFER_BLOCKING 0x0 ;  /* 0x0000000000007b1d */ /* 0x000fe20000010000 */
[----:B------:R-:W-:Y:S01]  /*1880*/  UISETP.NE.AND UP1, UPT, UR8, 0x2, UPT ;  /* 0x000000020800788c */ /* 0x000fe2000bf25270 */
[----:B------:R-:W-:Y:S02]  /*1890*/  ISETP.NE.OR P5, PT, R0, 0x2, !P5 ;  /* 0x000000020000780c */ /* 0x000fe40006fa5670 */
[----:B------:R-:W-:-:S06]  /*18a0*/  LOP3.LUT R2, R121, 0x1f, RZ, 0xc0, !PT ;  /* 0x0000001f79027812 */ /* 0x000fcc00078ec0ff */
[----:B------:R-:W-:Y:S05]  /*18b0*/  BRA.U UP1, `(.L_x_18) ;  /* 0x0000002901207547 */ /* 0x000fea000b800000 */
[----:B------:R-:W1:Y:S01]  /*18c0*/  LDCU UR15, c[0x0][0x38c] ;  /* 0x00007180ff0f77ac */ /* 0x000e620008000800 */
[----:B------:R-:W2:Y:S01]  /*18d0*/  LDC R8, c[0x0][0x370] ;  /* 0x0000dc00ff087b82 */ /* 0x000ea20000000800 */
[----:B------:R-:W-:Y:S01]  /*18e0*/  PLOP3.LUT P1, PT, PT, PT, UP2, 0x80, 0x8 ;  /* 0x000000000008781c */ /* 0x000fe20003f2f028 */
[----:B------:R-:W-:Y:S01]  /*18f0*/  IMAD.MOV.U32 R15, RZ, RZ, 0x1 ;  /* 0x00000001ff0f7424 */ /* 0x000fe200078e00ff */
[----:B------:R-:W-:Y:S01]  /*1900*/  ISETP.EQ.OR P4, PT, R2, RZ, P5 ;  /* 0x000000ff0200720c */ /* 0x000fe20002f82670 */
[----:B------:R-:W-:Y:S01]  /*1910*/  IMAD.MOV.U32 R14, RZ, RZ, RZ ;  /* 0x000000ffff0e7224 */ /* 0x000fe200078e00ff */
[----:B------:R-:W-:Y:S02]  /*1920*/  PLOP3.LUT P1, PT, P1, PT, PT, 0x8, 0x80 ;  /* 0x000000000080781c */ /* 0x000fe40000f2e170 */
[----:B------:R-:W-:Y:S01]  /*1930*/  CS2R R12, SRZ ;  /* 0x00000000000c7805 */ /* 0x000fe2000001ff00 */
[----:B------:R-:W-:Y:S01]  /*1940*/  IMAD.MOV.U32 R11, RZ, RZ, 0x1 ;  /* 0x00000001ff0b7424 */ /* 0x000fe200078e00ff */
[----:B------:R-:W4:Y:S01]  /*1950*/  LDC R0, c[0x0][0x374] ;  /* 0x0000dd00ff007b82 */ /* 0x000f220000000800 */
[----:B------:R-:W2:Y:S01]  /*1960*/  LDCU.64 UR24, c[0x0][0x348] ;  /* 0x00006900ff1877ac */ /* 0x000ea20008000a00 */
[----:B------:R-:W-:Y:S01]  /*1970*/  UMOV UR13, URZ ;  /* 0x000000ff000d7c82 */ /* 0x000fe20008000000 */
[----:B-1----:R-:W-:-:S04]  /*1980*/  UIADD3 UR5, UPT, UPT, UR15, 0xf, URZ ;  /* 0x0000000f0f057890 */ /* 0x002fc8000fffe0ff */
[----:B------:R-:W-:-:S04]  /*1990*/  USHF.R.S32.HI UR4, URZ, 0x1f, UR5 ;  /* 0x0000001fff047899 */ /* 0x000fc80008011405 */
[----:B------:R-:W-:-:S04]  /*19a0*/  ULEA.HI UR4, UR4, UR5, URZ, 0x4 ;  /* 0x0000000504047291 */ /* 0x000fc8000f8f20ff */
[----:B------:R-:W-:Y:S02]  /*19b0*/  USHF.R.S32.HI UR22, URZ, 0x4, UR4 ;  /* 0x00000004ff167899 */ /* 0x000fe40008011404 */
[----:B------:R-:W-:Y:S02]  /*19c0*/  UIADD3 UR4, UPT, UPT, UR15, -0x1, URZ ;  /* 0xffffffff0f047890 */ /* 0x000fe4000fffe0ff */
[----:B------:R-:W-:Y:S02]  /*19d0*/  UISETP.LT.U32.AND UP0, UPT, UR22, 0x2d, UPT ;  /* 0x0000002d1600788c */ /* 0x000fe4000bf01070 */
[----:B------:R-:W-:Y:S02]  /*19e0*/  UISETP.GE.U32.AND UP1, UPT, UR4, -0x1f, UPT ;  /* 0xffffffe10400788c */ /* 0x000fe4000bf26070 */
[----:B------:R-:W-:Y:S02]  /*19f0*/  USEL UR21, UR22, 0x2d, UP0 ;  /* 0x0000002d16157887 */ /* 0x000fe40008000000 */
[----:B------:R-:W-:-:S02]  /*1a00*/  UIADD3 UR15, UPT, UPT, UR15, 0x1e, URZ ;  /* 0x0000001e0f0f7890 */ /* 0x000fc4000fffe0ff */
[----:B------:R-:W-:Y:S02]  /*1a10*/  UIADD3 UR7, UPT, UPT, UR21, -0x1, URZ ;  /* 0xffffffff15077890 */ /* 0x000fe4000fffe0ff */
[----:B------:R-:W-:-:S03]  /*1a20*/  UIADD3 UR14, UPT, UPT, UR22, -UR21, URZ ;  /* 0x80000015160e7290 */ /* 0x000fc6000fffe0ff */
[----:B------:R-:W-:-:S04]  /*1a30*/  @UP1 UIADD3 UR7, UPT, UPT, UR21, URZ, URZ ;  /* 0x000000ff15071290 */ /* 0x000fc8000fffe0ff */
[----:B--2---:R-:W-:-:S12]  /*1a40*/  UIADD3 UR7, UPT, UPT, UR7, 0x1, URZ ;  /* 0x0000000107077890 */ /* 0x004fd8000fffe0ff */
.L_x_36:
[----:B------:R-:W-:Y:S01]  /*1a50*/  UISETP.NE.AND UP0, UPT, UR37, URZ, UPT ;  /* 0x000000ff2500728c */ /* 0x000fe2000bf05270 */
[----:B------:R-:W1:Y:S08]  /*1a60*/  S2UR UR37, SR_CgaCtaId ;  /* 0x00000000002579c3 */ /* 0x000e700000008800 */
[----:B------:R-:W-:Y:S05]  /*1a70*/  BRA.U UP0, `(.L_x_19) ;  /* 0x0000000100347547 */ /* 0x000fea000b800000 */
[----:B------:R-:W2:Y:S01]  /*1a80*/  S2R R2, SR_CgaCtaId ;  /* 0x0000000000027919 */ /* 0x000ea20000008800 */
[----:B------:R-:W-:-:S04]  /*1a90*/  MOV R3, 0x400 ;  /* 0x0000040000037802 */ /* 0x000fc80000000f00 */
[----:B--2---:R-:W-:Y:S02]  /*1aa0*/  LEA R2, R2, R3, 0x18 ;  /* 0x0000000302027211 */ /* 0x004fe400078ec0ff */
[----:B------:R-:W-:-:S03]  /*1ab0*/  SHF.L.U32 R3, R11, 0x1f, RZ ;  /* 0x0000001f0b037819 */ /* 0x000fc600000006ff */
[----:B------:R-:W-:-:S04]  /*1ac0*/  IMAD R2, R12, 0x8, R2 ;  /* 0x000000080c027824 */ /* 0x000fc800078e0202 */
[----:B------:R-:W2:Y:S02]  /*1ad0*/  SYNCS.PHASECHK.TRANS64.TRYWAIT P0, [R2+URZ+0x370], R3 ;  /* 0x00037003020075a7 */ /* 0x000ea400080011ff */
[----:B--2---:R-:W-:Y:S05]  /*1ae0*/  @!P0 BRA `(.L_x_20) ;  /* 0x0000006c00d08947 */ /* 0x004fea0003800000 */
.L_x_148:
[----:B------:R-:W-:Y:S01]  /*1af0*/  VIADD R12, R12, 0x1 ;  /* 0x000000010c0c7836 */ /* 0x000fe20000000000 */
[----:B------:R2:W-:Y:S04]  /*1b00*/  SYNCS.ARRIVE.TRANS64.A1T0 RZ, [R2+URZ+0x360], RZ ;  /* 0x000360ff02ff79a7 */ /* 0x0005e800081000ff */
[----:B------:R-:W-:-:S04]  /*1b10*/  ISETP.NE.AND P0, PT, R12, 0x2, PT ;  /* 0x000000020c00780c */ /* 0x000fc80003f05270 */
[----:B------:R-:W-:Y:S02]  /*1b20*/  SEL R12, R12, RZ, P0 ;  /* 0x000000ff0c0c7207 */ /* 0x000fe40000000000 */
[----:B--2---:R-:W-:-:S04]  /*1b30*/  SEL R2, RZ, 0x1, P0 ;  /* 0x00000001ff027807 */ /* 0x004fc80000000000 */
[----:B------:R-:W-:-:S07]  /*1b40*/  LOP3.LUT R11, R11, R2, RZ, 0x3c, !PT ;  /* 0x000000020b0b7212 */ /* 0x000fce00078e3cff */
.L_x_19:
[----:B------:R-:W-:Y:S01]  /*1b50*/  UMOV UR4, 0x400 ;  /* 0x0000040000047882 */ /* 0x000fe20000000000 */
[----:B------:R-:W-:Y:S01]  /*1b60*/  SHF.L.U32 R2, R15, 0x1f, RZ ;  /* 0x0000001f0f027819 */ /* 0x000fe200000006ff */
[----:B-1----:R-:W-:Y:S01]  /*1b70*/  ULEA UR4, UR37, UR4, 0x18 ;  /* 0x0000000425047291 */ /* 0x002fe2000f8ec0ff */
[----:B------:R-:W-:Y:S01]  /*1b80*/  R2UR UR35, R109 ;  /* 0x000000006d2372ca */ /* 0x000fe200000e0000 */
[----:B------:R-:W-:Y:S01]  /*1b90*/  UISETP.GE.U32.AND UP0, UPT, UR15, 0x1f, UPT ;  /* 0x0000001f0f00788c */ /* 0x000fe2000bf06070 */
[----:B------:R-:W-:Y:S01]  /*1ba0*/  R2UR UR11, R108 ;  /* 0x000000006c0b72ca */ /* 0x000fe200000e0000 */
[----:B------:R-:W-:Y:S01]  /*1bb0*/  ULEA UR5, UR13, UR4, 0x3 ;  /* 0x000000040d057291 */ /* 0x000fe2000f8e18ff */
[----:B------:R-:W-:-:S08]  /*1bc0*/  UMOV UR23, URZ ;  /* 0x000000ff00177c82 */ /* 0x000fd00008000000 */
[----:B------:R1:W2:Y:S01]  /*1bd0*/  SYNCS.PHASECHK.TRANS64.TRYWAIT P0, [UR5+0x168], R2 ;  /* 0x00016802ff0075a7 */ /* 0x0002a20008001105 */
[----:B------:R-:W-:Y:S02]  /*1be0*/  USHF.L.U32 UR35, UR35, 0x6, URZ ;  /* 0x0000000623237899 */ /* 0x000fe400080006ff */
[----:B------:R-:W-:Y:S01]  /*1bf0*/  UIMAD UR11, UR11, 0x50, URZ ;  /* 0x000000500b0b78a4 */ /* 0x000fe2000f8e02ff */
[----:B------:R-:W-:Y:S11]  /*1c00*/  BRA.U !UP0, `(.L_x_21) ;  /* 0x0000000108a87547 */ /* 0x000ff6000b800000 */
[----:B------:R-:W-:Y:S01]  /*1c10*/  UMOV UR16, URZ ;  /* 0x000000ff00107c82 */ /* 0x000fe20008000000 */
[----:B------:R-:W-:-:S05]  /*1c20*/  UMOV UR6, UR13 ;  /* 0x0000000d00067c82 */ /* 0x000fca0008000000 */
.L_x_26:
[----:B--2---:R-:W-:Y:S01]  /*1c30*/  @!P5 MOV R3, 0x1200 ;  /* 0x000012000003d802 */ /* 0x004fe20000000f00 */
[----:B-1----:R-:W-:Y:S01]  /*1c40*/  ULEA UR33, UR6, UR4, 0x3 ;  /* 0x0000000406217291 */ /* 0x002fe2000f8e18ff */
[----:B--2---:R-:W-:Y:S11]  /*1c50*/  @P0 BRA `(.L_x_22) ;  /* 0x00000000000c0947 */ /* 0x004ff60003800000 */
[----:B------:R-:W-:Y:S04]  /*1c60*/  SHF.L.U32 R4, R15, 0x1f, RZ ;  /* 0x0000001f0f047819 */ /* 0x000fe800000006ff */
[----:B------:R-:W2:Y:S02]  /*1c70*/  SYNCS.PHASECHK.TRANS64.TRYWAIT P0, [UR33+0x168], R4 ;  /* 0x00016804ff0075a7 */ /* 0x000ea40008001121 */
[----:B--2---:R-:W-:Y:S05]  /*1c80*/  @!P0 BRA `(.L_x_23) ;  /* 0x0000006c007c8947 */ /* 0x004fea0003800000 */
.L_x_22:
[----:B------:R2:W-:Y:S01]  /*1c90*/  @!P5 SYNCS.ARRIVE.TRANS64 RZ, [UR33], R3 ;  /* 0x00000003ffffd9a7 */ /* 0x0005e20008000021 */
[----:B------:R-:W-:Y:S04]  /*1ca0*/  BSSY.RECONVERGENT B0, `(.L_x_24) ;  /* 0x0000003000007945 */ /* 0x000fe80003800200 */
[----:B------:R-:W-:Y:S05]  /*1cb0*/  @P4 BRA `(.L_x_25) ;  /* 0x0000000000044947 */ /* 0x000fea0003800000 */
[----:B------:R-:W-:Y:S05]  /*1cc0*/  BPT.TRAP 0x1 ;  /* 0x000000040000795c */ /* 0x000fea0000300000 */
.L_x_25:
[----:B------:R-:W-:Y:S05]  /*1cd0*/  BSYNC.RECONVERGENT B0 ;  /* 0x0000000000007941 */ /* 0x000fea0003800200 */
.L_x_24:
[----:B------:R-:W-:Y:S02]  /*1ce0*/  UIADD3 UR13, UPT, UPT, UR6, 0x1, URZ ;  /* 0x00000001060d7890 */ /* 0x000fe4000fffe0ff */
[----:B------:R-:W-:Y:S02]  /*1cf0*/  UIADD3 UR18, UP1, UPT, UR24, 0x80, URZ ;  /* 0x0000008018127890 */ /* 0x000fe4000ff3e0ff */
[----:B------:R-:W-:Y:S02]  /*1d00*/  UISETP.NE.AND UP0, UPT, UR13, 0x2d, UPT ;  /* 0x0000002d0d00788c */ /* 0x000fe4000bf05270 */
[----:B------:R-:W-:Y:S02]  /*1d10*/  ULEA UR32, UR6, UR4, 0xb ;  /* 0x0000000406207291 */ /* 0x000fe4000f8e58ff */
[----:B------:R-:W-:Y:S02]  /*1d20*/  USEL UR9, URZ, 0x1, UP0 ;  /* 0x00000001ff097887 */ /* 0x000fe40008000000 */
[----:B------:R-:W-:Y:S02]  /*1d30*/  USEL UR13, UR13, URZ, UP0 ;  /* 0x000000ff0d0d7287 */ /* 0x000fe40008000000 */
[----:B------:R-:W-:Y:S02]  /*1d40*/  USHF.L.U32 UR34, UR16, 0x4, URZ ;  /* 0x0000000410227899 */ /* 0x000fe400080006ff */
[----:B------:R-:W-:Y:S01]  /*1d50*/  ULEA UR8, UR13, UR4, 0x3 ;  /* 0x000000040d087291 */ /* 0x000fe2000f8e18ff */
[----:B------:R-:W-:Y:S01]  /*1d60*/  LOP3.LUT R15, R15, UR9, RZ, 0x3c, !PT ;  /* 0x000000090f0f7c12 */ /* 0x000fe2000f8e3cff */
[----:B------:R-:W-:Y:S02]  /*1d70*/  UIADD3.X UR19, UPT, UPT, URZ, UR25, URZ, UP1, !UPT ;  /* 0x00000019ff137290 */ /* 0x000fe40008ffe4ff */
[----:B------:R-:W-:Y:S01]  /*1d80*/  UIADD3 UR32, UPT, UPT, UR32, 0x5500, URZ ;  /* 0x0000550020207890 */ /* 0x000fe2000fffe0ff */
[----:B-1----:R-:W-:Y:S01]  /*1d90*/  SHF.L.U32 R2, R15, 0x1f, RZ ;  /* 0x0000001f0f027819 */ /* 0x002fe200000006ff */
[----:B------:R-:W-:Y:S02]  /*1da0*/  UIMAD UR5, UR6, 0xa00, UR4 ;  /* 0x00000a00060578a4 */ /* 0x000fe4000f8e0204 */
[----:B------:R-:W-:Y:S01]  /*1db0*/  UIADD3 UR26, UP0, UPT, UR24, 0x180, URZ ;  /* 0x00000180181a7890 */ /* 0x000fe2000ff1e0ff */
[----:B------:R1:W1:Y:S01]  /*1dc0*/  SYNCS.PHASECHK.TRANS64.TRYWAIT P0, [UR8+0x168], R2 ;  /* 0x00016802ff0075a7 */ /* 0x0002620008001108 */
[----:B------:R-:W-:Y:S01]  /*1dd0*/  UMOV UR28, 0x0 ;  /* 0x00000000001c7882 */ /* 0x000fe20000000000 */
[----:B------:R-:W-:Y:S01]  /*1de0*/  UMOV UR29, 0x10000000 ;  /* 0x10000000001d7882 */ /* 0x000fe20000000000 */
[----:B------:R-:W-:Y:S01]  /*1df0*/  UIADD3 UR8, UPT, UPT, UR5, 0x1bd00, URZ ;  /* 0x0001bd0005087890 */ /* 0x000fe2000fffe0ff */
[----:B------:R1:W-:Y:S01]  /*1e00*/  UTMALDG.3D [UR32], [UR18], desc[UR28] ;  /* 0x00001c20120075b4 */ /* 0x0003e20008011000 */
[----:B------:R-:W-:Y:S02]  /*1e10*/  UIADD3.X UR27, UPT, UPT, URZ, UR25, URZ, UP0, !UPT ;  /* 0x00000019ff1b7290 */ /* 0x000fe400087fe4ff */
[----:B------:R-:W-:Y:S01]  /*1e20*/  UIADD3 UR16, UPT, UPT, UR16, 0x1, URZ ;  /* 0x0000000110107890 */ /* 0x000fe2000fffe0ff */
[----:B------:R-:W-:Y:S01]  /*1e30*/  UMOV UR12, UR36 ;  /* 0x00000024000c7c82 */ /* 0x000fe20008000000 */
[----:B------:R-:W-:Y:S01]  /*1e40*/  UMOV UR9, UR33 ;  /* 0x0000002100097c82 */ /* 0x000fe20008000000 */
[----:B------:R-:W-:Y:S01]  /*1e50*/  UMOV UR10, UR34 ;  /* 0x00000022000a7c82 */ /* 0x000fe20008000000 */
[----:B------:R-:W-:Y:S03]  /*1e60*/  UISETP.NE.AND UP0, UPT, UR16, UR7, UPT ;  /* 0x000000071000728c */ /* 0x000fe6000bf05270 */
[----:B------:R1:W-:Y:S01]  /*1e70*/  UTMALDG.3D [UR8], [UR26], desc[UR28] ;  /* 0x00001c081a0075b4 */ /* 0x0003e20008011000 */
[----:B------:R-:W-:Y:S01]  /*1e80*/  UMOV UR23, UR7 ;  /* 0x0000000700177c82 */ /* 0x000fe20008000000 */
[----:B------:R-:W-:Y:S04]  /*1e90*/  UMOV UR6, UR13 ;  /* 0x0000000d00067c82 */ /* 0x000fe80008000000 */
[----:B------:R-:W-:Y:S05]  /*1ea0*/  BRA.U UP0, `(.L_x_26) ;  /* 0xfffffffd00607547 */ /* 0x000fea000b83ffff */
.L_x_21:
[----:B------:R-:W-:Y:S01]  /*1eb0*/  ULEA UR5, UR13, UR4, 0x3 ;  /* 0x000000040d057291 */ /* 0x000fe2000f8e18ff */
[----:B-1----:R-:W-:Y:S01]  /*1ec0*/  SHF.L.U32 R2, R15, 0x1f, RZ ;  /* 0x0000001f0f027819 */ /* 0x002fe200000006ff */
[----:B------:R-:W-:Y:S01]  /*1ed0*/  @!P1 SYNCS.ARRIVE.TRANS64.A1T0 RZ, [UR4+0x2f8], RZ ;  /* 0x0002f8ffffff99a7 */ /* 0x000fe20008100004 */
[----:B------:R-:W-:-:S06]  /*1ee0*/  UISETP.GT.AND UP0, UPT, UR22, UR21, UPT ;  /* 0x000000151600728c */ /* 0x000fcc000bf04270 */
[----:B--2---:R1:W2:Y:S03]  /*1ef0*/  SYNCS.PHASECHK.TRANS64.TRYWAIT P0, [UR5+0x168], R2 ;  /* 0x00016802ff0075a7 */ /* 0x0042a60008001105 */
[----:B------:R-:W-:Y:S05]  /*1f00*/  BRA.U !UP0, `(.L_x_27) ;  /* 0x0000000108ac7547 */ /* 0x000fea000b800000 */
[----:B------:R-:W-:Y:S01]  /*1f10*/  UIADD3 UR26, UPT, UPT, UR14, UR23, URZ ;  /* 0x000000170e1a7290 */ /* 0x000fe2000fffe0ff */
[----:B------:R-:W-:-:S11]  /*1f20*/  UMOV UR6, UR13 ;  /* 0x0000000d00067c82 */ /* 0x000fd60008000000 */
.L_x_32:
[----:B--2---:R-:W-:Y:S01]  /*1f30*/  @!P5 MOV R3, 0x1200 ;  /* 0x000012000003d802 */ /* 0x004fe20000000f00 */
[----:B-1----:R-:W-:Y:S01]  /*1f40*/  ULEA UR17, UR6, UR4, 0x3 ;  /* 0x0000000406117291 */ /* 0x002fe2000f8e18ff */
[----:B--2---:R-:W-:Y:S11]  /*1f50*/  @P0 BRA `(.L_x_28) ;  /* 0x00000000000c0947 */ /* 0x004ff60003800000 */
[----:B------:R-:W-:Y:S04]  /*1f60*/  SHF.L.U32 R4, R15, 0x1f, RZ ;  /* 0x0000001f0f047819 */ /* 0x000fe800000006ff */
[----:B------:R-:W2:Y:S02]  /*1f70*/  SYNCS.PHASECHK.TRANS64.TRYWAIT P0, [UR17+0x168], R4 ;  /* 0x00016804ff0075a7 */ /* 0x000ea40008001111 */
[----:B--2---:R-:W-:Y:S05]  /*1f80*/  @!P0 BRA `(.L_x_29) ;  /* 0x0000006800d48947 */ /* 0x004fea0003800000 */
.L_x_28:
[----:B------:R2:W-:Y:S01]  /*1f90*/  @!P5 SYNCS.ARRIVE.TRANS64 RZ, [UR17], R3 ;  /* 0x00000003ffffd9a7 */ /* 0x0005e20008000011 */
[----:B------:R-:W-:Y:S04]  /*1fa0*/  BSSY.RECONVERGENT B0, `(.L_x_30) ;  /* 0x0000003000007945 */ /* 0x000fe80003800200 */
[----:B------:R-:W-:Y:S05]  /*1fb0*/  @P4 BRA `(.L_x_31) ;  /* 0x0000000000044947 */ /* 0x000fea0003800000 */
[----:B------:R-:W-:Y:S05]  /*1fc0*/  BPT.TRAP 0x1 ;  /* 0x000000040000795c */ /* 0x000fea0000300000 */
.L_x_31:
[----:B------:R-:W-:Y:S05]  /*1fd0*/  BSYNC.RECONVERGENT B0 ;  /* 0x0000000000007941 */ /* 0x000fea0003800200 */
.L_x_30:
[----:B------:R-:W-:Y:S02]  /*1fe0*/  UIADD3 UR13, UPT, UPT, UR6, 0x1, URZ ;  /* 0x00000001060d7890 */ /* 0x000fe4000fffe0ff */
[----:B------:R-:W-:Y:S02]  /*1ff0*/  ULEA UR16, UR6, UR4, 0xb ;  /* 0x0000000406107291 */ /* 0x000fe4000f8e58ff */
[----:B------:R-:W-:Y:S02]  /*2000*/  UISETP.NE.AND UP0, UPT, UR13, 0x2d, UPT ;  /* 0x0000002d0d00788c */ /* 0x000fe4000bf05270 */
[----:B------:R-:W-:Y:S02]  /*2010*/  UIADD3 UR32, UP1, UPT, UR24, 0x80, URZ ;  /* 0x0000008018207890 */ /* 0x000fe4000ff3e0ff */
[----:B------:R-:W-:Y:S02]  /*2020*/  USEL UR9, URZ, 0x1, UP0 ;  /* 0x00000001ff097887 */ /* 0x000fe40008000000 */
[----:B------:R-:W-:Y:S02]  /*2030*/  USEL UR13, UR13, URZ, UP0 ;  /* 0x000000ff0d0d7287 */ /* 0x000fe40008000000 */
[----:B------:R-:W-:Y:S02]  /*2040*/  USHF.L.U32 UR18, UR23, 0x4, URZ ;  /* 0x0000000417127899 */ /* 0x000fe400080006ff */
[----:B------:R-:W-:Y:S01]  /*2050*/  ULEA UR8, UR13, UR4, 0x3 ;  /* 0x000000040d087291 */ /* 0x000fe2000f8e18ff */
[----:B------:R-:W-:Y:S01]  /*2060*/  LOP3.LUT R15, R15, UR9, RZ, 0x3c, !PT ;  /* 0x000000090f0f7c12 */ /* 0x000fe2000f8e3cff */
[----:B------:R-:W-:Y:S02]  /*2070*/  UIADD3 UR16, UPT, UPT, UR16, 0x5500, URZ ;  /* 0x0000550010107890 */ /* 0x000fe4000fffe0ff */
[----:B------:R-:W-:Y:S01]  /*2080*/  UIADD3.X UR33, UPT, UPT, URZ, UR25, URZ, UP1, !UPT ;  /* 0x00000019ff217290 */ /* 0x000fe20008ffe4ff */
[----:B-1----:R-:W-:Y:S01]  /*2090*/  SHF.L.U32 R2, R15, 0x1f, RZ ;  /* 0x0000001f0f027819 */ /* 0x002fe200000006ff */
[----:B------:R-:W-:Y:S02]  /*20a0*/  UIMAD UR5, UR6, 0xa00, UR4 ;  /* 0x00000a00060578a4 */ /* 0x000fe4000f8e0204 */
[----:B------:R-:W-:Y:S01]  /*20b0*/  UIADD3 UR30, UP0, UPT, UR24, 0x180, URZ ;  /* 0x00000180181e7890 */ /* 0x000fe2000ff1e0ff */
[----:B------:R1:W1:Y:S01]  /*20c0*/  SYNCS.PHASECHK.TRANS64.TRYWAIT P0, [UR8+0x168], R2 ;  /* 0x00016802ff0075a7 */ /* 0x0002620008001108 */
[----:B------:R-:W-:Y:S01]  /*20d0*/  UIADD3 UR8, UPT, UPT, UR5, 0x1bd00, URZ ;  /* 0x0001bd0005087890 */ /* 0x000fe2000fffe0ff */
[----:B------:R-:W-:Y:S01]  /*20e0*/  UMOV UR28, 0x0 ;  /* 0x00000000001c7882 */ /* 0x000fe20000000000 */
[----:B------:R-:W-:Y:S01]  /*20f0*/  UMOV UR29, 0x10000000 ;  /* 0x10000000001d7882 */ /* 0x000fe20000000000 */
[----:B------:R-:W-:Y:S01]  /*2100*/  UMOV UR19, UR35 ;  /* 0x0000002300137c82 */ /* 0x000fe20008000000 */
[----:B------:R-:W-:Y:S01]  /*2110*/  UMOV UR20, UR36 ;  /* 0x0000002400147c82 */ /* 0x000fe20008000000 */
[----:B------:R-:W-:Y:S01]  /*2120*/  UIADD3.X UR31, UPT, UPT, URZ, UR25, URZ, UP0, !UPT ;  /* 0x00000019ff1f7290 */ /* 0x000fe200087fe4ff */
[----:B------:R1:W-:Y:S01]  /*2130*/  UTMALDG.3D [UR16], [UR32], desc[UR28] ;  /* 0x00001c10200075b4 */ /* 0x0003e20008011000 */
[----:B------:R-:W-:Y:S01]  /*2140*/  UIADD3 UR23, UPT, UPT, UR23, 0x1, URZ ;  /* 0x0000000117177890 */ /* 0x000fe2000fffe0ff */
[----:B------:R-:W-:Y:S01]  /*2150*/  UMOV UR12, UR36 ;  /* 0x00000024000c7c82 */ /* 0x000fe20008000000 */
[----:B------:R-:W-:Y:S01]  /*2160*/  UMOV UR9, UR17 ;  /* 0x0000001100097c82 */ /* 0x000fe20008000000 */
[----:B------:R-:W-:Y:S01]  /*2170*/  UMOV UR10, UR18 ;  /* 0x00000012000a7c82 */ /* 0x000fe20008000000 */
[----:B------:R-:W-:Y:S03]  /*2180*/  UISETP.NE.AND UP0, UPT, UR23, UR26, UPT ;  /* 0x0000001a1700728c */ /* 0x000fe6000bf05270 */
[----:B------:R1:W-:Y:S01]  /*2190*/  UTMALDG.3D [UR8], [UR30], desc[UR28] ;  /* 0x00001c081e0075b4 */ /* 0x0003e20008011000 */
[----:B------:R-:W-:Y:S05]  /*21a0*/  UMOV UR6, UR13 ;  /* 0x0000000d00067c82 */ /* 0x000fea0008000000 */
[----:B------:R-:W-:Y:S05]  /*21b0*/  BRA.U UP0, `(.L_x_32) ;  /* 0xfffffffd005c7547 */ /* 0x000fea000b83ffff */
.L_x_27:
[C---:B-1----:R-:W-:Y:S01]  /*21c0*/  LEA R2, R14.reuse, UR4, 0x3 ;  /* 0x000000040e027c11 */ /* 0x042fe2000f8e18ff */
[----:B------:R-:W-:Y:S01]  /*21d0*/  NOP ;  /* 0x0000000000007918 */ /* 0x000fe20000000000 */
[----:B--2---:R-:W-:Y:S02]  /*21e0*/  SHF.L.U32 R3, R13, 0x1f, RZ ;  /* 0x0000001f0d037819 */ /* 0x004fe400000006ff */
[----:B------:R-:W-:Y:S02]  /*21f0*/  LEA R4, R14, UR4, 0x4 ;  /* 0x000000040e047c11 */ /* 0x000fe4000f8e20ff */
[----:B------:R-:W1:Y:S02]  /*2200*/  SYNCS.PHASECHK.TRANS64.TRYWAIT P0, [R2+URZ+0x300], R3 ;  /* 0x00030003020075a7 */ /* 0x000e6400080011ff */
[----:B-1----:R-:W-:Y:S05]  /*2210*/  @!P0 BRA `(.L_x_33) ;  /* 0x0000006800488947 */ /* 0x002fea0003800000 */
.L_x_151:
[----:B------:R-:W2:Y:S01]  /*2220*/  LDS.128 R4, [R4+0x390] ;  /* 0x0003900004047984 */ /* 0x000ea20000000c00 */
[----:B---3--:R-:W-:Y:S01]  /*2230*/  ISETP.GE.AND P0, PT, R60, 0x1, PT ;  /* 0x000000013c00780c */ /* 0x008fe20003f06270 */
[----:B-1----:R-:W-:Y:S01]  /*2240*/  VIADD R2, R2, 0x310 ;  /* 0x0000031002027836 */ /* 0x002fe20000000000 */
[----:B------:R-:W-:Y:S01]  /*2250*/  @!PT LDS RZ, [RZ] ;  /* 0x00000000fffff984 */ /* 0x000fe20000000800 */
[----:B------:R-:W-:Y:S01]  /*2260*/  @!PT LDS RZ, [RZ] ;  /* 0x00000000fffff984 */ /* 0x000fe20000000800 */
[----:B------:R-:W-:Y:S01]  /*2270*/  @!PT LDS RZ, [RZ] ;  /* 0x00000000fffff984 */ /* 0x000fe20000000800 */
[----:B------:R-:W-:Y:S01]  /*2280*/  @!PT LDS RZ, [RZ] ;  /* 0x00000000fffff984 */ /* 0x000fe20000000800 */
[----:B------:R1:W-:Y:S06]  /*2290*/  MEMBAR.ALL.CTA ;  /* 0x0000000000007992 */ /* 0x0003ec0000008000 */
[----:B-1----:R-:W1:Y:S01]  /*22a0*/  FENCE.VIEW.ASYNC.S ;  /* 0x00000000000073c6 */ /* 0x002e620000000000 */
[----:B------:R-:W-:-:S04]  /*22b0*/  PRMT R2, RZ, 0x654, R2 ;  /* 0x00000654ff027816 */ /* 0x000fc80000000002 */
[----:B-1----:R1:W-:Y:S01]  /*22c0*/  SYNCS.ARRIVE.TRANS64.RED.A1T0 RZ, [R2+URZ], RZ ;  /* 0x000000ff02ff79a7 */ /* 0x0023e200081004ff */
[----:B--2---:R-:W-:-:S13]  /*22d0*/  LOP3.LUT P2, RZ, R6, 0x1, RZ, 0xc0, !PT ;  /* 0x0000000106ff7812 */ /* 0x004fda000784c0ff */
[----:B------:R-:W-:Y:S01]  /*22e0*/  @P2 SHF.R.U32.HI R3, RZ, 0x10, R5 ;  /* 0x00000010ff032819 */ /* 0x000fe20000011605 */
[----:B------:R-:W-:Y:S01]  /*22f0*/  VOTEU.ANY UP0, P2 ;  /* 0x0000000000ff7886 */ /* 0x000fe20001000100 */
[----:B------:R-:W-:Y:S02]  /*2300*/  @P2 MOV R10, R4 ;  /* 0x00000004000a2202 */ /* 0x000fe40000000f00 */
[----:B------:R-:W-:Y:S02]  /*2310*/  @P2 R2UR.BROADCAST UR5, R3 ;  /* 0x00000000030522ca */ /* 0x000fe400008e0000 */
[----:B------:R-:W-:-:S11]  /*2320*/  @P2 LOP3.LUT R9, R5, 0xffff, RZ, 0xc0, !PT ;  /* 0x0000ffff05092812 */ /* 0x000fd600078ec0ff */
[----:B------:R-:W-:Y:S01]  /*2330*/  @UP0 UMOV UR36, UR5 ;  /* 0x0000000500240c82 */ /* 0x000fe20008000000 */
[----:B-1----:R-:W-:Y:S05]  /*2340*/  @!P0 BRA `(.L_x_34) ;  /* 0x0000000000b88947 */ /* 0x002fea0003800000 */
[----:B------:R-:W4:Y:S01]  /*2350*/  LDC.64 R4, c[0x0][0xb18] ;  /* 0x0002c600ff047b82 */ /* 0x000f220000000a00 */
[----:B------:R-:W-:-:S07]  /*2360*/  ISETP.NE.AND P3, PT, R60, 0x1, PT ;  /* 0x000000013c00780c */ /* 0x000fce0003f65270 */
[----:B------:R-:W1:Y:S08]  /*2370*/  LDC.64 R6, c[0x0][0xb10] ;  /* 0x0002c400ff067b82 */ /* 0x000e700000000a00 */
[----:B------:R-:W2:Y:S08]  /*2380*/  LDC R16, c[0x0][0xb20] ;  /* 0x0002c800ff107b82 */ /* 0x000eb00000000800 */
[----:B------:R-:W3:Y:S01]  /*2390*/  LDC R17, c[0x0][0xb0c] ;  /* 0x0002c300ff117b82 */ /* 0x000ee20000000800 */
[----:B----4-:R-:W-:Y:S01]  /*23a0*/  IMAD.HI.U32 R19, R0, R5, RZ ;  /* 0x0000000500137227 */ /* 0x010fe200078e00ff */
[----:B------:R-:W-:-:S03]  /*23b0*/  ISETP.NE.AND P0, PT, R4, 0x1, PT ;  /* 0x000000010400780c */ /* 0x000fc60003f05270 */
[----:B------:R-:W-:-:S03]  /*23c0*/  IMAD.HI.U32 R5, R9, R5, RZ ;  /* 0x0000000509057227 */ /* 0x000fc600078e00ff */
[----:B------:R-:W4:Y:S01]  /*23d0*/  LDC.64 R2, c[0x0][0xb28] ;  /* 0x0002ca00ff027b82 */ /* 0x000f220000000a00 */
[----:B-1----:R-:W-:-:S04]  /*23e0*/  IMAD.HI.U32 R20, R8, R6, RZ ;  /* 0x0000000608147227 */ /* 0x002fc800078e00ff */
[----:B------:R-:W-:Y:S01]  /*23f0*/  IMAD.HI.U32 R21, R10, R6, RZ ;  /* 0x000000060a157227 */ /* 0x000fe200078e00ff */
[----:B------:R-:W-:Y:S02]  /*2400*/  SHF.R.U32.HI R20, RZ, R7, R20 ;  /* 0x00000007ff147219 */ /* 0x000fe40000011614 */
[-C--:B--2---:R-:W-:Y:S02]  /*2410*/  SHF.R.U32.HI R19, RZ, R16.reuse, R19 ;  /* 0x00000010ff137219 */ /* 0x084fe40000011613 */
[----:B------:R-:W-:Y:S02]  /*2420*/  SHF.R.U32.HI R5, RZ, R16, R5 ;  /* 0x00000010ff057219 */ /* 0x000fe40000011605 */
[----:B------:R-:W-:Y:S02]  /*2430*/  SEL R19, R0, R19, !P0 ;  /* 0x0000001300137207 */ /* 0x000fe40004000000 */
[----:B------:R-:W-:Y:S02]  /*2440*/  SHF.R.U32.HI R21, RZ, R7, R21 ;  /* 0x00000007ff157219 */ /* 0x000fe40000011615 */
[----:B---3--:R-:W-:-:S02]  /*2450*/  ISETP.NE.AND P1, PT, R17, 0x1, PT ;  /* 0x000000011100780c */ /* 0x008fc40003f25270 */
[----:B------:R-:W-:Y:S02]  /*2460*/  SEL R5, R9, R5, !P0 ;  /* 0x0000000509057207 */ /* 0x000fe40004000000 */
[----:B------:R-:W-:Y:S02]  /*2470*/  SEL R20, R8, R20, !P1 ;  /* 0x0000001408147207 */ /* 0x000fe40004800000 */
[----:B------:R-:W-:Y:S01]  /*2480*/  SEL R21, R10, R21, !P1 ;  /* 0x000000150a157207 */ /* 0x000fe20004800000 */
[----:B----4-:R-:W-:-:S04]  /*2490*/  IMAD.HI.U32 R18, R19, R2, RZ ;  /* 0x0000000213127227 */ /* 0x010fc800078e00ff */
        /* <DEDUP_REMOVED lines=10> */
[----:B------:R-:W-:-:S04]  /*2540*/  @!P0 IMAD.HI.U32 R7, R21, R2, RZ ;  /* 0x0000000215078227 */ /* 0x000fc800078e00ff */
[----:B------:R-:W-:Y:S01]  /*2550*/  IMAD.MOV R2, RZ, RZ, -R6 ;  /* 0x000000ffff027224 */ /* 0x000fe200078e0a06 */
[----:B------:R-:W-:Y:S02]  /*2560*/  @!P0 SHF.R.U32.HI R3, RZ, R3, R7 ;  /* 0x00000003ff038219 */ /* 0x000fe40000011607 */
[----:B------:R-:W-:Y:S01]  /*2570*/  IADD3 R7, PT, PT, -R5, RZ, RZ ;  /* 0x000000ff05077210 */ /* 0x000fe20007ffe1ff */
[----:B------:R-:W-:Y:S01]  /*2580*/  IMAD R2, R60, R2, R5 ;  /* 0x000000023c027224 */ /* 0x000fe200078e0205 */
        /* <DEDUP_REMOVED lines=10> */
.L_x_34:
[----:B------:R-:W1:Y:S02]  /*2630*/  LDCU UR5, c[0x0][0xb30] ;  /* 0x00016600ff0577ac */ /* 0x000e640008000800 */
[----:B-1----:R-:W-:-:S09]  /*2640*/  UISETP.NE.AND UP0, UPT, UR5, 0x1, UPT ;  /* 0x000000010500788c */ /* 0x002fd2000bf05270 */
[----:B------:R-:W-:Y:S05]  /*2650*/  BRA.U UP0, `(.L_x_35) ;  /* 0x0000000100407547 */ /* 0x000fea000b800000 */
[----:B------:R-:W1:Y:S08]  /*2660*/  LDC.64 R4, c[0x0][0xb10] ;  /* 0x0002c400ff047b82 */ /* 0x000e700000000a00 */
[----:B------:R-:W2:Y:S08]  /*2670*/  LDC.64 R2, c[0x0][0xb18] ;  /* 0x0002c600ff027b82 */ /* 0x000eb00000000a00 */
[----:B------:R-:W3:Y:S08]  /*2680*/  LDC R6, c[0x0][0xb20] ;  /* 0x0002c800ff067b82 */ /* 0x000ef00000000800 */
[----:B------:R-:W4:Y:S01]  /*2690*/  LDC R7, c[0x0][0xb0c] ;  /* 0x0002c300ff077b82 */ /* 0x000f220000000800 */
[----:B-1----:R-:W-:-:S05]  /*26a0*/  IMAD.HI.U32 R4, R10, R4, RZ ;  /* 0x000000040a047227 */ /* 0x002fca00078e00ff */
[----:B------:R-:W-:Y:S01]  /*26b0*/  SHF.R.U32.HI R4, RZ, R5, R4 ;  /* 0x00000005ff047219 */ /* 0x000fe20000011604 */
[----:B--2---:R-:W-:Y:S01]  /*26c0*/  IMAD.HI.U32 R3, R9, R3, RZ ;  /* 0x0000000309037227 */ /* 0x004fe200078e00ff */
[----:B------:R-:W-:-:S04]  /*26d0*/  ISETP.NE.AND P0, PT, R2, 0x1, PT ;  /* 0x000000010200780c */ /* 0x000fc80003f05270 */
[----:B---3--:R-:W-:-:S04]  /*26e0*/  SHF.R.U32.HI R3, RZ, R6, R3 ;  /* 0x00000006ff037219 */ /* 0x008fc80000011603 */
[----:B------:R-:W-:Y:S02]  /*26f0*/  SEL R3, R9, R3, !P0 ;  /* 0x0000000309037207 */ /* 0x000fe40004000000 */
[----:B----4-:R-:W-:-:S04]  /*2700*/  ISETP.NE.AND P1, PT, R7, 0x1, PT ;  /* 0x000000010700780c */ /* 0x010fc80003f25270 */
[----:B------:R-:W-:-:S05]  /*2710*/  SEL R4, R10, R4, !P1 ;  /* 0x000000040a047207 */ /* 0x000fca0004800000 */
[----:B------:R-:W-:Y:S02]  /*2720*/  IMAD.IADD R5, R3, 0x1, -R4 ;  /* 0x0000000103057824 */ /* 0x000fe400078e0a04 */
[----:B------:R-:W-:Y:S02]  /*2730*/  IMAD.IADD R3, R4, 0x1, -R3 ;  /* 0x0000000104037824 */ /* 0x000fe400078e0a03 */
[----:B------:R-:W-:Y:S02]  /*2740*/  IMAD R10, R5, R7, R10 ;  /* 0x00000007050a7224 */ /* 0x000fe400078e020a */
[----:B------:R-:W-:-:S07]  /*2750*/  IMAD R9, R3, R2, R9 ;  /* 0x0000000203097224 */ /* 0x000fce00078e0209 */
.L_x_35:
[----:B------:R-:W-:Y:S01]  /*2760*/  VIADD R14, R14, 0x1 ;  /* 0x000000010e0e7836 */ /* 0x000fe20000000000 */
[----:B------:R-:W-:Y:S01]  /*2770*/  PLOP3.LUT P1, PT, PT, PT, PT, 0x80, 0x8 ;  /* 0x000000000008781c */ /* 0x000fe20003f2f070 */
[----:B------:R-:W-:Y:S02]  /*2780*/  IMAD.IADD R109, R10, 0x1, R107 ;  /* 0x000000010a6d7824 */ /* 0x000fe400078e026b */
[----:B------:R-:W-:Y:S01]  /*2790*/  IMAD.IADD R108, R9, 0x1, R106 ;  /* 0x00000001096c7824 */ /* 0x000fe200078e026a */
[----:B------:R-:W-:-:S04]  /*27a0*/  ISETP.NE.AND P0, PT, R14, 0x2, PT ;  /* 0x000000020e00780c */ /* 0x000fc80003f05270 */
[----:B------:R-:W-:Y:S02]  /*27b0*/  SEL R2, RZ, 0x1, P0 ;  /* 0x00000001ff027807 */ /* 0x000fe40000000000 */
[----:B------:R-:W-:Y:S02]  /*27c0*/  SEL R14, R14, RZ, P0 ;  /* 0x000000ff0e0e7207 */ /* 0x000fe40000000000 */
[----:B------:R-:W-:Y:S01]  /*27d0*/  LOP3.LUT R13, R13, R2, RZ, 0x3c, !PT ;  /* 0x000000020d0d7212 */ /* 0x000fe200078e3cff */
[----:B------:R-:W-:Y:S06]  /*27e0*/  @P2 BRA `(.L_x_36) ;  /* 0xfffffff000982947 */ /* 0x000fec000383ffff */
[----:B------:R-:W-:Y:S01]  /*27f0*/  UIADD3 UR4, UPT, UPT, UR4, 0x168, URZ ;  /* 0x0000016804047890 */ /* 0x000fe2000fffe0ff */
[----:B------:R-:W-:-:S03]  /*2800*/  SHF.L.U32 R2, R15, 0x1f, RZ ;  /* 0x0000001f0f027819 */ /* 0x000fc600000006ff */
[----:B------:R-:W-:-:S09]  /*2810*/  ULEA UR5, UR13, UR4, 0x3 ;  /* 0x000000040d057291 */ /* 0x000fd2000f8e18ff */
[----:B------:R-:W1:Y:S02]  /*2820*/  SYNCS.PHASECHK.TRANS64.TRYWAIT P0, [UR5], R2 ;  /* 0x00000002ff0075a7 */ /* 0x000e640008001105 */
[----:B-1----:R-:W-:Y:S05]  /*2830*/  @!P0 BRA `(.L_x_37) ;  /* 0x0000006000d48947 */ /* 0x002fea0003800000 */
.L_x_153:
[----:B------:R-:W-:-:S04]  /*2840*/  UIADD3 UR6, UPT, UPT, UR13, 0x1, URZ ;  /* 0x000000010d067890 */ /* 0x000fc8000fffe0ff */
[----:B------:R-:W-:-:S04]  /*2850*/  UISETP.NE.AND UP0, UPT, UR6, 0x2d, UPT ;  /* 0x0000002d0600788c */ /* 0x000fc8000bf05270 */
[----:B------:R-:W-:Y:S02]  /*2860*/  USEL UR7, URZ, 0x1, UP0 ;  /* 0x00000001ff077887 */ /* 0x000fe40008000000 */
[----:B------:R-:W-:-:S04]  /*2870*/  USEL UR6, UR6, URZ, UP0 ;  /* 0x000000ff06067287 */ /* 0x000fc80008000000 */
[----:B------:R-:W-:Y:S01]  /*2880*/  ULEA UR5, UR6, UR4, 0x3 ;  /* 0x0000000406057291 */ /* 0x000fe2000f8e18ff */
[----:B-1----:R-:W-:-:S04]  /*2890*/  LOP3.LUT R2, R15, UR7, RZ, 0x3c, !PT ;  /* 0x000000070f027c12 */ /* 0x002fc8000f8e3cff */
[----:B------:R-:W-:-:S04]  /*28a0*/  SHF.L.U32 R3, R2, 0x1f, RZ ;  /* 0x0000001f02037819 */ /* 0x000fc800000006ff */
[----:B------:R-:W1:Y:S02]  /*28b0*/  SYNCS.PHASECHK.TRANS64.TRYWAIT P0, [UR5], R3 ;  /* 0x00000003ff0075a7 */ /* 0x000e640008001105 */
[----:B-1----:R-:W-:Y:S05]  /*28c0*/  @!P0 BRA `(.L_x_38) ;  /* 0x0000006000c88947 */ /* 0x002fea0003800000 */
.L_x_155:
[----:B------:R-:W-:-:S04]  /*28d0*/  UIADD3 UR6, UPT, UPT, UR6, 0x1, URZ ;  /* 0x0000000106067890 */ /* 0x000fc8000fffe0ff */
[----:B------:R-:W-:-:S04]  /*28e0*/  UISETP.NE.AND UP0, UPT, UR6, 0x2d, UPT ;  /* 0x0000002d0600788c */ /* 0x000fc8000bf05270 */
[----:B------:R-:W-:Y:S02]  /*28f0*/  USEL UR7, URZ, 0x1, UP0 ;  /* 0x00000001ff077887 */ /* 0x000fe40008000000 */
[----:B------:R-:W-:-:S04]  /*2900*/  USEL UR6, UR6, URZ, UP0 ;  /* 0x000000ff06067287 */ /* 0x000fc80008000000 */
[----:B------:R-:W-:Y:S01]  /*2910*/  ULEA UR5, UR6, UR4, 0x3 ;  /* 0x0000000406057291 */ /* 0x000fe2000f8e18ff */
[----:B------:R-:W-:-:S04]  /*2920*/  LOP3.LUT R2, R2, UR7, RZ, 0x3c, !PT ;  /* 0x0000000702027c12 */ /* 0x000fc8000f8e3cff */
[----:B-1----:R-:W-:-:S04]  /*2930*/  SHF.L.U32 R3, R2, 0x1f, RZ ;  /* 0x0000001f02037819 */ /* 0x002fc800000006ff */
[----:B------:R-:W1:Y:S02]  /*2940*/  SYNCS.PHASECHK.TRANS64.TRYWAIT P0, [UR5], R3 ;  /* 0x00000003ff0075a7 */ /* 0x000e640008001105 */
[----:B-1----:R-:W-:Y:S05]  /*2950*/  @!P0 BRA `(.L_x_39) ;  /* 0x0000006000bc8947 */ /* 0x002fea0003800000 */
.L_x_157:
        /* <DEDUP_REMOVED lines=9> */
.L_x_159:
        /* <DEDUP_REMOVED lines=9> */
.L_x_161:
        /* <DEDUP_REMOVED lines=9> */
.L_x_163:
        /* <DEDUP_REMOVED lines=9> */
.L_x_165:
        /* <DEDUP_REMOVED lines=9> */
.L_x_167:
        /* <DEDUP_REMOVED lines=9> */
.L_x_169:
        /* <DEDUP_REMOVED lines=9> */
.L_x_171:
        /* <DEDUP_REMOVED lines=9> */
.L_x_173:
        /* <DEDUP_REMOVED lines=9> */
.L_x_175:
        /* <DEDUP_REMOVED lines=9> */
.L_x_177:
        /* <DEDUP_REMOVED lines=9> */
.L_x_179:
        /* <DEDUP_REMOVED lines=9> */
.L_x_181:
        /* <DEDUP_REMOVED lines=9> */
.L_x_183:
        /* <DEDUP_REMOVED lines=9> */
.L_x_185:
        /* <DEDUP_REMOVED lines=9> */
.L_x_187:
        /* <DEDUP_REMOVED lines=9> */
.L_x_189:
        /* <DEDUP_REMOVED lines=9> */
.L_x_191:
        /* <DEDUP_REMOVED lines=9> */
.L_x_193:
        /* <DEDUP_REMOVED lines=9> */
.L_x_195:
        /* <DEDUP_REMOVED lines=9> */
.L_x_197:
        /* <DEDUP_REMOVED lines=9> */
.L_x_199:
        /* <DEDUP_REMOVED lines=9> */
.L_x_201:
        /* <DEDUP_REMOVED lines=9> */
.L_x_203:
        /* <DEDUP_REMOVED lines=9> */
.L_x_205:
        /* <DEDUP_REMOVED lines=9> */
.L_x_207:
        /* <DEDUP_REMOVED lines=9> */
.L_x_209:
        /* <DEDUP_REMOVED lines=9> */
.L_x_211:
        /* <DEDUP_REMOVED lines=9> */
.L_x_213:
        /* <DEDUP_REMOVED lines=9> */
.L_x_215:
        /* <DEDUP_REMOVED lines=9> */
.L_x_217:
        /* <DEDUP_REMOVED lines=9> */
.L_x_219:
        /* <DEDUP_REMOVED lines=9> */
.L_x_221:
        /* <DEDUP_REMOVED lines=9> */
.L_x_223:
        /* <DEDUP_REMOVED lines=9> */
.L_x_225:
        /* <DEDUP_REMOVED lines=9> */
.L_x_227:
        /* <DEDUP_REMOVED lines=9> */
.L_x_229:
        /* <DEDUP_REMOVED lines=9> */
.L_x_231:
        /* <DEDUP_REMOVED lines=9> */
.L_x_233:
        /* <DEDUP_REMOVED lines=9> */
.L_x_235:
        /* <DEDUP_REMOVED lines=9> */
.L_x_237:
        /* <DEDUP_REMOVED lines=9> */
.L_x_239:
[----:B------:R-:W-:-:S04]  /*4070*/  UIADD3 UR6, UPT, UPT, UR6, 0x1, URZ ;  /* 0x0000000106067890 */ /* 0x000fc8000fffe0ff */
[----:B------:R-:W-:-:S04]  /*4080*/  UISETP.NE.AND UP0, UPT, UR6, 0x2d, UPT ;  /* 0x0000002d0600788c */ /* 0x000fc8000bf05270 */
[----:B------:R-:W-:Y:S02]  /*4090*/  USEL UR5, URZ, 0x1, UP0 ;  /* 0x00000001ff057887 */ /* 0x000fe40008000000 */
[----:B------:R-:W-:-:S04]  /*40a0*/  USEL UR6, UR6, URZ, UP0 ;  /* 0x000000ff06067287 */ /* 0x000fc80008000000 */
[----:B------:R-:W-:Y:S01]  /*40b0*/  ULEA UR6, UR6, UR4, 0x3 ;  /* 0x0000000406067291 */ /* 0x000fe2000f8e18ff */
[----:B------:R-:W-:-:S04]  /*40c0*/  LOP3.LUT R2, R2, UR5, RZ, 0x3c, !PT ;  /* 0x0000000502027c12 */ /* 0x000fc8000f8e3cff */
[----:B------:R-:W-:Y:S01]  /*40d0*/  SHF.L.U32 R2, R2, 0x1f, RZ ;  /* 0x0000001f02027819 */ /* 0x000fe200000006ff */
[----:B-1--4-:R-:W-:-:S07]  /*40e0*/  IMAD.U32 R0, RZ, RZ, UR6 ;  /* 0x00000006ff007e24 */ /* 0x012fce000f8e00ff */
.L_x_81:
[----:B-1----:R1:W2:Y:S02]  /*40f0*/  SYNCS.PHASECHK.TRANS64.TRYWAIT P0, [R0+URZ], R2 ;  /* 0x00000002000075a7 */ /* 0x0022a400080011ff */
[----:B--2---:R-:W-:Y:S05]  /*4100*/  @!P0 NANOSLEEP.SYNCS 0x989680 ;  /* 0x009896800000895d */ /* 0x004fea0003900000 */
[----:B------:R-:W2:Y:S02]  /*4110*/  @!P0 SYNCS.PHASECHK.TRANS64 P0, [R0+URZ], R2 ;  /* 0x00000002000085a7 */ /* 0x000ea400080010ff */
[----:B--2---:R-:W-:Y:S05]  /*4120*/  @P0 EXIT ;  /* 0x000000000000094d */ /* 0x004fea0003800000 */
[----:B------:R-:W-:Y:S05]  /*4130*/  BRA `(.L_x_81) ;  /* 0xfffffffc00ec7947 */ /* 0x000fea000383ffff */
.L_x_18:
[----:B------:R-:W-:-:S04]  /*4140*/  UISETP.NE.AND UP1, UPT, UR37, URZ, UPT ;  /* 0x000000ff2500728c */ /* 0x000fc8000bf25270 */
[----:B------:R-:W-:-:S09]  /*4150*/  UISETP.NE.OR UP1, UPT, UR8, 0x1, UP1 ;  /* 0x000000010800788c */ /* 0x000fd20008f25670 */
[----:B------:R-:W-:Y:S05]  /*4160*/  BRA.U UP1, `(.L_x_82) ;  /* 0x0000000501487547 */ /* 0x000fea000b800000 */
[----:B------:R-:W-:Y:S01]  /*4170*/  ISETP.NE.AND P2, PT, R2, RZ, PT ;  /* 0x000000ff0200720c */ /* 0x000fe20003f45270 */
[----:B------:R-:W-:Y:S01]  /*4180*/  IMAD.MOV.U32 R12, RZ, RZ, 0x1 ;  /* 0x00000001ff0c7424 */ /* 0x000fe200078e00ff */
[----:B------:R-:W-:Y:S02]  /*4190*/  CS2R R10, SRZ ;  /* 0x00000000000a7805 */ /* 0x000fe4000001ff00 */
[----:B------:R-:W-:Y:S01]  /*41a0*/  CS2R R8, SRZ ;  /* 0x0000000000087805 */ /* 0x000fe2000001ff00 */
[----:B------:R-:W-:Y:S01]  /*41b0*/  UMOV UR4, 0x400 ;  /* 0x0000040000047882 */ /* 0x000fe20000000000 */
[----:B------:R-:W-:Y:S01]  /*41c0*/  UMOV UR6, URZ ;  /* 0x000000ff00067c82 */ /* 0x000fe20008000000 */
[----:B------:R-:W-:-:S12]  /*41d0*/  ULEA UR37, UR37, UR4, 0x18 ;  /* 0x0000000425257291 */ /* 0x000fd8000f8ec0ff */
.L_x_86:
[----:B------:R-:W-:Y:S02]  /*41e0*/  LEA R0, R8, UR37, 0x3 ;  /* 0x0000002508007c11 */ /* 0x000fe4000f8e18ff */
[----:B------:R-:W-:-:S03]  /*41f0*/  SHF.L.U32 R4, R9, 0x1f, RZ ;  /* 0x0000001f09047819 */ /* 0x000fc600000006ff */
[----:B------:R-:W-:Y:S01]  /*4200*/  VIADD R5, R0, 0x370 ;  /* 0x0000037000057836 */ /* 0x000fe20000000000 */
[----:B------:R-:W1:Y:S02]  /*4210*/  SYNCS.PHASECHK.TRANS64.TRYWAIT P0, [R0+URZ+0x360], R4 ;  /* 0x00036004000075a7 */ /* 0x000e6400080011ff */
[----:B-1----:R-:W-:Y:S05]  /*4220*/  @!P0 BRA `(.L_x_83) ;  /* 0x0000005800788947 */ /* 0x002fea0003800000 */
.L_x_240:
[----:B------:R-:W-:Y:S01]  /*4230*/  ULEA UR5, UR6, UR37, 0x3 ;  /* 0x0000002506057291 */ /* 0x000fe2000f8e18ff */
[----:B-1----:R-:W-:Y:S01]  /*4240*/  PRMT R0, RZ, 0x654, R5 ;  /* 0x00000654ff007816 */ /* 0x002fe20000000005 */
[----:B------:R-:W-:Y:S01]  /*4250*/  @!P2 IMAD.MOV.U32 R4, RZ, RZ, 0x10 ;  /* 0x00000010ff04a424 */ /* 0x000fe200078e00ff */
[----:B------:R-:W-:Y:S01]  /*4260*/  SHF.L.U32 R5, R12, 0x1f, RZ ;  /* 0x0000001f0c057819 */ /* 0x000fe200000006ff */
[----:B------:R-:W-:Y:S01]  /*4270*/  UIADD3 UR4, UPT, UPT, UR5, 0x300, URZ ;  /* 0x0000030005047890 */ /* 0x000fe2000fffe0ff */
[----:B------:R1:W-:Y:S05]  /*4280*/  SYNCS.ARRIVE.TRANS64.RED.A1T0 RZ, [R0+URZ], RZ ;  /* 0x000000ff00ff79a7 */ /* 0x0003ea00081004ff */
[----:B------:R-:W-:Y:S01]  /*4290*/  IMAD.U32 R6, RZ, RZ, UR4 ;  /* 0x00000004ff067e24 */ /* 0x000fe2000f8e00ff */
[----:B------:R-:W2:Y:S04]  /*42a0*/  SYNCS.PHASECHK.TRANS64.TRYWAIT P0, [UR5+0x310], R5 ;  /* 0x00031005ff0075a7 */ /* 0x000ea80008001105 */
[----:B------:R-:W-:Y:S01]  /*42b0*/  PRMT R6, R2, 0x654, R6 ;  /* 0x0000065402067816 */ /* 0x000fe20000000006 */
[----:B-12---:R-:W-:Y:S06]  /*42c0*/  @!P0 BRA `(.L_x_84) ;  /* 0x0000005800648947 */ /* 0x006fec0003800000 */
.L_x_242:
[----:B------:R-:W-:Y:S01]  /*42d0*/  ULEA UR4, UR6, UR37, 0x4 ;  /* 0x0000002506047291 */ /* 0x000fe2000f8e20ff */
[----:B------:R-:W-:Y:S01]  /*42e0*/  SEL R3, R6, R3, !P2 ;  /* 0x0000000306037207 */ /* 0x000fe20005000000 */
[----:B------:R-:W-:Y:S01]  /*42f0*/  UIADD3 UR5, UPT, UPT, UR5, 0x300, URZ ;  /* 0x0000030005057890 */ /* 0x000fe2000fffe0ff */
[----:B-1----:R-:W-:Y:S01]  /*4300*/  LEA R0, R11, UR37, 0x3 ;  /* 0x000000250b007c11 */ /* 0x002fe2000f8e18ff */
[----:B------:R-:W-:Y:S01]  /*4310*/  UIADD3 UR4, UPT, UPT, UR4, 0x390, URZ ;  /* 0x0000039004047890 */ /* 0x000fe2000fffe0ff */
[----:B------:R1:W-:Y:S01]  /*4320*/  @!P2 SYNCS.ARRIVE.TRANS64.RED RZ, [R3+URZ], R4 ;  /* 0x0000000403ffa9a7 */ /* 0x0003e200080004ff */
[----:B------:R-:W-:Y:S01]  /*4330*/  UIADD3 UR6, UPT, UPT, UR6, 0x1, URZ ;  /* 0x0000000106067890 */ /* 0x000fe2000fffe0ff */
[----:B------:R-:W-:-:S03]  /*4340*/  VIADD R8, R8, 0x1 ;  /* 0x0000000108087836 */ /* 0x000fc60000000000 */
[----:B------:R-:W-:Y:S02]  /*4350*/  UISETP.NE.AND UP0, UPT, UR6, 0x2, UPT ;  /* 0x000000020600788c */ /* 0x000fe4000bf05270 */
[----:B------:R-:W-:Y:S01]  /*4360*/  ISETP.NE.AND P0, PT, R8, 0x2, PT ;  /* 0x000000020800780c */ /* 0x000fe20003f05270 */
[----:B------:R-:W-:Y:S06]  /*4370*/  UGETNEXTWORKID.BROADCAST [UR4], [UR5] ;  /* 0x00000000040073ca */ /* 0x000fec0008000100 */
[----:B------:R-:W-:Y:S02]  /*4380*/  USEL UR4, URZ, 0x1, UP0 ;  /* 0x00000001ff047887 */ /* 0x000fe40008000000 */
[----:B------:R-:W-:-:S04]  /*4390*/  USEL UR6, UR6, URZ, UP0 ;  /* 0x000000ff06067287 */ /* 0x000fc80008000000 */
[----:B------:R-:W-:Y:S02]  /*43a0*/  LOP3.LUT R12, R12, UR4, RZ, 0x3c, !PT ;  /* 0x000000040c0c7c12 */ /* 0x000fe4000f8e3cff */
[----:B-1----:R-:W-:-:S04]  /*43b0*/  SHF.L.U32 R4, R10, 0x1f, RZ ;  /* 0x0000001f0a047819 */ /* 0x002fc800000006ff */
[----:B------:R-:W1:Y:S02]  /*43c0*/  SYNCS.PHASECHK.TRANS64.TRYWAIT P1, [R0+URZ+0x300], R4 ;  /* 0x00030004000075a7 */ /* 0x000e6400080211ff */
[----:B-1----:R-:W-:Y:S05]  /*43d0*/  @!P1 BRA `(.L_x_85) ;  /* 0x0000005800389947 */ /* 0x002fea0003800000 */
.L_x_243:
[C---:B-1----:R-:W-:Y:S01]  /*43e0*/  LEA R4, R11.reuse, UR37, 0x4 ;  /* 0x000000250b047c11 */ /* 0x042fe2000f8e20ff */
[----:B------:R-:W-:Y:S01]  /*43f0*/  VIADD R0, R0, 0x310 ;  /* 0x0000031000007836 */ /* 0x000fe20000000000 */
[----:B------:R-:W-:Y:S01]  /*4400*/  SEL R8, R8, RZ, P0 ;  /* 0x000000ff08087207 */ /* 0x000fe20000000000 */
[----:B------:R-:W-:-:S03]  /*4410*/  VIADD R11, R11, 0x1 ;  /* 0x000000010b0b7836 */ /* 0x000fc60000000000 */
[----:B------:R-:W1:Y:S01]  /*4420*/  LDS.128 R4, [R4+0x390] ;  /* 0x0003900004047984 */ /* 0x000e620000000c00 */
[----:B------:R-:W-:Y:S02]  /*4430*/  PRMT R0, RZ, 0x654, R0 ;  /* 0x00000654ff007816 */ /* 0x000fe40000000000 */
[C---:B------:R-:W-:Y:S01]  /*4440*/  ISETP.NE.AND P1, PT, R11.reuse, 0x2, PT ;  /* 0x000000020b00780c */ /* 0x040fe20003f25270 */
[----:B------:R-:W-:Y:S01]  /*4450*/  @!PT LDS RZ, [RZ] ;  /* 0x00000000fffff984 */ /* 0x000fe20000000800 */
[----:B------:R-:W-:Y:S01]  /*4460*/  @!PT LDS RZ, [RZ] ;  /* 0x00000000fffff984 */ /* 0x000fe20000000800 */
[----:B------:R-:W-:Y:S01]  /*4470*/  @!PT LDS RZ, [RZ] ;  /* 0x00000000fffff984 */ /* 0x000fe20000000800 */
[----:B------:R-:W-:Y:S01]  /*4480*/  @!PT LDS RZ, [RZ] ;  /* 0x00000000fffff984 */ /* 0x000fe20000000800 */
[----:B------:R2:W-:Y:S06]  /*4490*/  MEMBAR.ALL.CTA ;  /* 0x0000000000007992 */ /* 0x0005ec0000008000 */
[----:B--2---:R-:W2:Y:S01]  /*44a0*/  FENCE.VIEW.ASYNC.S ;  /* 0x00000000000073c6 */ /* 0x004ea20000000000 */
[----:B------:R-:W-:Y:S01]  /*44b0*/  SEL R11, R11, RZ, P1 ;  /* 0x000000ff0b0b7207 */ /* 0x000fe20000800000 */
[----:B--2---:R2:W-:Y:S01]  /*44c0*/  SYNCS.ARRIVE.TRANS64.RED.A1T0 RZ, [R0+URZ], RZ ;  /* 0x000000ff00ff79a7 */ /* 0x0045e200081004ff */
[----:B-1----:R-:W-:-:S02]  /*44d0*/  LOP3.LUT P3, RZ, R6, 0x1, RZ, 0xc0, !PT ;  /* 0x0000000106ff7812 */ /* 0x002fc4000786c0ff */
[----:B------:R-:W-:-:S04]  /*44e0*/  SEL R4, RZ, 0x1, P1 ;  /* 0x00000001ff047807 */ /* 0x000fc80000800000 */
[----:B------:R-:W-:Y:S02]  /*44f0*/  LOP3.LUT R10, R10, R4, RZ, 0x3c, !PT ;  /* 0x000000040a0a7212 */ /* 0x000fe400078e3cff */
[----:B--2---:R-:W-:-:S04]  /*4500*/  SEL R0, RZ, 0x1, P0 ;  /* 0x00000001ff007807 */ /* 0x004fc80000000000 */
[----:B------:R-:W-:Y:S01]  /*4510*/  LOP3.LUT R9, R9, R0, RZ, 0x3c, !PT ;  /* 0x0000000009097212 */ /* 0x000fe200078e3cff */
[----:B------:R-:W-:Y:S06]  /*4520*/  @P3 BRA `(.L_x_86) ;  /* 0xfffffffc002c3947 */ /* 0x000fec000383ffff */
[----:B------:R-:W-:Y:S01]  /*4530*/  ULEA UR5, UR6, UR37, 0x3 ;  /* 0x0000002506057291 */ /* 0x000fe2000f8e18ff */
[----:B------:R-:W-:-:S08]  /*4540*/  SHF.L.U32 R2, R12, 0x1f, RZ ;  /* 0x0000001f0c027819 */ /* 0x000fd000000006ff */
[----:B------:R-:W1:Y:S02]  /*4550*/  SYNCS.PHASECHK.TRANS64 P0, [UR5+0x310], R2 ;  /* 0x00031002ff0075a7 */ /* 0x000e640008001005 */
[----:B-1----:R-:W-:Y:S05]  /*4560*/  @P0 BRA `(.L_x_87) ;  /* 0x0000000000080947 */ /* 0x002fea0003800000 */
[----:B------:R-:W1:Y:S02]  /*4570*/  SYNCS.PHASECHK.TRANS64.TRYWAIT P0, [UR5+0x310], R2 ;  /* 0x00031002ff0075a7 */ /* 0x000e640008001105 */
[----:B-1----:R-:W-:Y:S05]  /*4580*/  @!P0 BRA `(.L_x_88) ;  /* 0x0000005400e08947 */ /* 0x002fea0003800000 */
.L_x_87:
[----:B------:R-:W-:-:S04]  /*4590*/  UIADD3 UR4, UPT, UPT, UR6, 0x1, URZ ;  /* 0x0000000106047890 */ /* 0x000fc8000fffe0ff */
[----:B------:R-:W-:-:S04]  /*45a0*/  UISETP.NE.AND UP0, UPT, UR4, 0x2, UPT ;  /* 0x000000020400788c */ /* 0x000fc8000bf05270 */
[----:B------:R-:W-:Y:S02]  /*45b0*/  USEL UR7, URZ, 0x1, UP0 ;  /* 0x00000001ff077887 */ /* 0x000fe40008000000 */
[----:B------:R-:W-:-:S04]  /*45c0*/  USEL UR4, UR4, URZ, UP0 ;  /* 0x000000ff04047287 */ /* 0x000fc80008000000 */
[----:B------:R-:W-:Y:S01]  /*45d0*/  ULEA UR4, UR4, UR37, 0x3 ;  /* 0x0000002504047291 */ /* 0x000fe2000f8e18ff */
[----:B-1----:R-:W-:-:S04]  /*45e0*/  LOP3.LUT R2, R12, UR7, RZ, 0x3c, !PT ;  /* 0x000000070c027c12 */ /* 0x002fc8000f8e3cff */
[----:B------:R-:W-:-:S04]  /*45f0*/  SHF.L.U32 R0, R2, 0x1f, RZ ;  /* 0x0000001f02007819 */ /* 0x000fc800000006ff */
[----:B------:R-:W1:Y:S02]  /*4600*/  SYNCS.PHASECHK.TRANS64 P0, [UR4+0x310], R0 ;  /* 0x00031000ff0075a7 */ /* 0x000e640008001004 */
[----:B-1----:R-:W-:Y:S05]  /*4610*/  @P0 EXIT ;  /* 0x000000000000094d */ /* 0x002fea0003800000 */
[----:B------:R-:W-:Y:S02]  /*4620*/  SHF.L.U32 R2, R2, 0x1f, RZ ;  /* 0x0000001f02027819 */ /* 0x000fe400000006ff */
[----:B------:R-:W-:-:S07]  /*4630*/  MOV R0, UR4 ;  /* 0x0000000400007c02 */ /* 0x000fce0008000f00 */
.L_x_89:
[----:B-1----:R1:W2:Y:S02]  /*4640*/  SYNCS.PHASECHK.TRANS64.TRYWAIT P0, [R0+URZ+0x310], R2 ;  /* 0x00031002000075a7 */ /* 0x0022a400080011ff */
[----:B--2---:R-:W-:Y:S05]  /*4650*/  @!P0 NANOSLEEP.SYNCS 0x989680 ;  /* 0x009896800000895d */ /* 0x004fea0003900000 */
[----:B------:R-:W2:Y:S02]  /*4660*/  @!P0 SYNCS.PHASECHK.TRANS64 P0, [R0+URZ+0x310], R2 ;  /* 0x00031002000085a7 */ /* 0x000ea400080010ff */
[----:B--2---:R-:W-:Y:S05]  /*4670*/  @P0 EXIT ;  /* 0x000000000000094d */ /* 0x004fea0003800000 */
[----:B------:R-:W-:Y:S05]  /*4680*/  BRA `(.L_x_89) ;  /* 0xfffffffc00ec7947 */ /* 0x000fea000383ffff */
.L_x_82:
[----:B------:R-:W-:-:S09]  /*4690*/  UISETP.NE.AND UP1, UPT, UR8, URZ, UPT ;  /* 0x000000ff0800728c */ /* 0x000fd2000bf25270 */
[----:B------:R-:W-:Y:S05]  /*46a0*/  BRA.U UP1, `(.L_x_90) ;  /* 0x0000000d01747547 */ /* 0x000fea000b800000 */
[----:B------:R-:W-:Y:S01]  /*46b0*/  UMOV UR4, 0x40 ;  /* 0x0000004000047882 */ /* 0x000fe20000000000 */
[----:B------:R-:W-:Y:S01]  /*46c0*/  NOP ;  /* 0x0000000000007918 */ /* 0x000fe20000000000 */
[----:B------:R-:W-:Y:S01]  /*46d0*/  ULEA UR4, UR37, UR4, 0x18 ;  /* 0x0000000425047291 */ /* 0x000fe2000f8ec0ff */
[----:B------:R-:W-:Y:S02]  /*46e0*/  UMOV UR5, 0x400 ;  /* 0x0000040000057882 */ /* 0x000fe40000000000 */
[----:B------:R-:W-:-:S06]  /*46f0*/  ULEA UR37, UR37, UR5, 0x18 ;  /* 0x0000000525257291 */ /* 0x000fcc000f8ec0ff */
[----:B------:R-:W1:Y:S02]  /*4700*/  LDS.U8 R0, [UR4+0x1c] ;  /* 0x00001c04ff007984 */ /* 0x000e640008000000 */
[----:B-1----:R-:W-:-:S13]  /*4710*/  ISETP.NE.AND P0, PT, R0, RZ, PT ;  /* 0x000000ff0000720c */ /* 0x002fda0003f05270 */
[----:B------:R-:W-:Y:S05]  /*4720*/  @P0 BRA `(.L_x_91) ;  /* 0x0000000000580947 */ /* 0x000fea0003800000 */
[----:B------:R-:W-:-:S13]  /*4730*/  ELECT P0, URZ, PT ;  /* 0x0000000000ff782f */ /* 0x000fda0003800000 */
[----:B------:R-:W-:Y:S05]  /*4740*/  @!P0 BRA `(.L_x_92) ;  /* 0x0000000000608947 */ /* 0x000fea0003800000 */
[----:B------:R-:W-:Y:S01]  /*4750*/  UMOV UR5, 0x10 ;  /* 0x0000001000057882 */ /* 0x000fe20000000000 */
[----:B------:R-:W-:Y:S01]  /*4760*/  HFMA2 R0, -RZ, RZ, 0, 5.9604644775390625e-08 ;  /* 0x00000001ff007431 */ /* 0x000fe200000001ff */
[----:B------:R-:W-:-:S03]  /*4770*/  MOV R2, 0xffff ;  /* 0x0000ffff00027802 */ /* 0x000fc60000000f00 */
[----:B------:R-:W-:Y:S04]  /*4780*/  DEPBAR.LE SB1, 0x36 ;  /* 0x00009d800000791a */ /* 0x000fe80000000000 */
[----:B------:R-:W1:Y:S02]  /*4790*/  UTCATOMSWS.FIND_AND_SET.ALIGN UP0, UR5, UR5 ;  /* 0x00000005000575e3 */ /* 0x000e640008000800 */
[----:B-1----:R-:W-:Y:S01]  /*47a0*/  MOV R3, UR5 ;  /* 0x0000000500037c02 */ /* 0x002fe20008000f00 */
[----:B------:R-:W-:Y:S06]  /*47b0*/  BRA.U UP0, `(.L_x_93) ;  /* 0x0000000100187547 */ /* 0x000fec000b800000 */
.L_x_94:
[----:B------:R-:W-:Y:S05]  /*47c0*/  NANOSLEEP 0x64 ;  /* 0x000000640000795d */ /* 0x000fea0003800000 */
[----:B------:R-:W-:-:S05]  /*47d0*/  UMOV UR5, 0x10 ;  /* 0x0000001000057882 */ /* 0x000fca0000000000 */
[----:B------:R-:W-:Y:S04]  /*47e0*/  DEPBAR.LE SB1, 0x36 ;  /* 0x00009d800000791a */ /* 0x000fe80000000000 */
[----:B------:R-:W1:Y:S02]  /*47f0*/  UTCATOMSWS.FIND_AND_SET.ALIGN UP0, UR5, UR5 ;  /* 0x00000005000575e3 */ /* 0x000e640008000800 */
[----:B-1----:R-:W-:Y:S01]  /*4800*/  MOV R3, UR5 ;  /* 0x0000000500037c02 */ /* 0x002fe20008000f00 */
[----:B------:R-:W-:Y:S05]  /*4810*/  BRA.U !UP0, `(.L_x_94) ;  /* 0xfffffffd08e87547 */ /* 0x000fea000b83ffff */
.L_x_93:
[-C--:B------:R-:W-:Y:S02]  /*4820*/  SHF.L.U32 R2, R2, R3.reuse, RZ ;  /* 0x0000000302027219 */ /* 0x080fe400000006ff */
[----:B------:R-:W-:Y:S01]  /*4830*/  SHF.L.U32 R0, R0, R3, RZ ;  /* 0x0000000300007219 */ /* 0x000fe200000006ff */
[----:B------:R-:W-:Y:S02]  /*4840*/  IMAD.SHL.U32 R3, R3, 0x20, RZ ;  /* 0x0000002003037824 */ /* 0x000fe400078e00ff */
[----:B------:R1:W-:Y:S04]  /*4850*/  ATOMS.OR RZ, [UR4+0x14], R2 ;  /* 0x00001402ffff798c */ /* 0x0003e8000b000004 */
[----:B------:R1:W-:Y:S04]  /*4860*/  ATOMS.OR RZ, [UR4+0x18], R0 ;  /* 0x00001800ffff798c */ /* 0x0003e8000b000004 */
[----:B------:R1:W-:Y:S01]  /*4870*/  STS [UR37+0x3b0], R3 ;  /* 0x0003b003ff007988 */ /* 0x0003e20008000825 */
[----:B------:R-:W-:Y:S05]  /*4880*/  BRA `(.L_x_92) ;  /* 0x0000000000107947 */ /* 0x000fea0003800000 */
.L_x_91:
[----:B------:R-:W-:Y:S02]  /*4890*/  MOV R0, 0xffffffff ;  /* 0xffffffff00007802 */ /* 0x000fe40000000f00 */
[----:B------:R-:W-:-:S03]  /*48a0*/  MOV R2, 0x48d0 ;  /* 0x000048d000027802 */ /* 0x000fc60000000f00 */
[----:B------:R1:W-:Y:S04]  /*48b0*/  STS [UR37+0x3b0], R0 ;  /* 0x0003b000ff007988 */ /* 0x0003e80008000825 */
[----:B-1-3-5:R-:W-:Y:S05]  /*48c0*/  CALL.REL.NOINC `($__internal_1_$__cuda_sm10x_tcgen05_guardrail_trap_phase_invalid_during_alloc) ;  /* 0x0000005800707944 */ /* 0x02afea0003c00000 */
.L_x_92:
[----:B------:R-:W-:Y:S05]  /*48d0*/  WARPSYNC.ALL ;  /* 0x0000000000007948 */ /* 0x000fea0003800000 */
[----:B------:R-:W2:Y:S01]  /*48e0*/  S2UR UR9, SR_CgaCtaId ;  /* 0x00000000000979c3 */ /* 0x000ea20000008800 */
[----:B------:R-:W-:Y:S01]  /*48f0*/  UMOV UR4, 0x400 ;  /* 0x0000040000047882 */ /* 0x000fe20000000000 */
[----:B------:R-:W-:-:S06]  /*4900*/  NOP ;  /* 0x0000000000007918 */ /* 0x000fcc0000000000 */
[----:B------:R-:W-:Y:S06]  /*4910*/  BAR.ARV 0x6, 0xa0 ;  /* 0x0182800000007b1d */ /* 0x000fec0000002000 */
[----:B------:R-:W4:Y:S01]  /*4920*/  LDCU UR5, c[0x0][0x38c] ;  /* 0x00007180ff0577ac */ /* 0x000f220008000800 */
[----:B------:R-:W-:Y:S01]  /*4930*/  IMAD.MOV.U32 R11, RZ, RZ, 0x1 ;  /* 0x00000001ff0b7424 */ /* 0x000fe200078e00ff */
[----:B------:R-:W-:Y:S01]  /*4940*/  CS2R R8, SRZ ;  /* 0x0000000000087805 */ /* 0x000fe2000001ff00 */
[----:B------:R-:W-:Y:S01]  /*4950*/  IMAD.MOV.U32 R10, RZ, RZ, RZ ;  /* 0x000000ffff0a7224 */ /* 0x000fe200078e00ff */
[----:B------:R-:W-:Y:S01]  /*4960*/  UMOV UR11, URZ ;  /* 0x000000ff000b7c82 */ /* 0x000fe20008000000 */
[----:B------:R-:W-:Y:S01]  /*4970*/  UMOV UR18, URZ ;  /* 0x000000ff00127c82 */ /* 0x000fe20008000000 */
[----:B------:R-:W-:Y:S01]  /*4980*/  UMOV UR20, 0x0 ;  /* 0x0000000000147882 */ /* 0x000fe20000000000 */
[----:B------:R-:W-:Y:S01]  /*4990*/  UMOV UR21, 0x4140490 ;  /* 0x0414049000157882 */ /* 0x000fe20000000000 */
[----:B--2---:R-:W-:Y:S01]  /*49a0*/  ULEA UR9, UR9, UR4, 0x18 ;  /* 0x0000000409097291 */ /* 0x004fe2000f8ec0ff */
[----:B------:R-:W2:Y:S03]  /*49b0*/  LDCU UR4, c[0x0][0x38c] ;  /* 0x00007180ff0477ac */ /* 0x000ea60008000800 */
[----:B------:R-:W-:-:S02]  /*49c0*/  UIADD3 UR10, UPT, UPT, UR9, 0x5500, URZ ;  /* 0x00005500090a7890 */ /* 0x000fc4000fffe0ff */
[----:B----4-:R-:W-:-:S03]  /*49d0*/  UISETP.GE.AND UP3, UPT, UR5, 0x1, UPT ;  /* 0x000000010500788c */ /* 0x010fc6000bf66270 */
[----:B-1----:R-:W1:Y:S01]  /*49e0*/  LDS R0, [UR9+0x3b0] ;  /* 0x0003b009ff007984 */ /* 0x002e620008000800 */
[----:B------:R-:W-:-:S04]  /*49f0*/  USHF.R.U32.HI UR10, URZ, 0x4, UR10 ;  /* 0x00000004ff0a7899 */ /* 0x000fc8000801160a */
[----:B------:R-:W-:-:S04]  /*4a00*/  ULOP3.LUT UR10, UR10, 0x3fff, URZ, 0xc0, !UPT ;  /* 0x00003fff0a0a7892 */ /* 0x000fc8000f8ec0ff */
[----:B------:R-:W-:Y:S02]  /*4a10*/  ULOP3.LUT UR10, UR10, 0x10000, URZ, 0xfc, !UPT ;  /* 0x000100000a0a7892 */ /* 0x000fe4000f8efcff */
[----:B--2---:R-:W-:-:S04]  /*4a20*/  UIADD3 UR4, UPT, UPT, UR4, 0xf, URZ ;  /* 0x0000000f04047890 */ /* 0x004fc8000fffe0ff */
[----:B------:R-:W-:-:S04]  /*4a30*/  USHF.R.S32.HI UR8, URZ, 0x1f, UR4 ;  /* 0x0000001fff087899 */ /* 0x000fc80008011404 */
[----:B------:R-:W-:Y:S02]  /*4a40*/  ULEA.HI UR8, UR8, UR4, URZ, 0x4 ;  /* 0x0000000408087291 */ /* 0x000fe4000f8f20ff */
[----:B------:R-:W-:Y:S02]  /*4a50*/  UIADD3 UR4, UPT, UPT, UR9, 0x1bd00, URZ ;  /* 0x0001bd0009047890 */ /* 0x000fe4000fffe0ff */
[----:B------:R-:W-:Y:S02]  /*4a60*/  USHF.R.S32.HI UR8, URZ, 0x4, UR8 ;  /* 0x00000004ff087899 */ /* 0x000fe40008011408 */
[----:B------:R-:W-:Y:S02]  /*4a70*/  USHF.R.U32.HI UR4, URZ, 0x4, UR4 ;  /* 0x00000004ff047899 */ /* 0x000fe40008011604 */
[----:B------:R-:W-:Y:S02]  /*4a80*/  UISETP.LT.AND UP0, UPT, UR8, 0x1, UPT ;  /* 0x000000010800788c */ /* 0x000fe4000bf01270 */
[----:B------:R-:W-:-:S02]  /*4a90*/  ULOP3.LUT UR4, UR4, 0x3fff, URZ, 0xc0, !UPT ;  /* 0x00003fff04047892 */ /* 0x000fc4000f8ec0ff */
[----:B------:R-:W-:Y:S02]  /*4aa0*/  USEL UR15, UR8, 0x1, !UP0 ;  /* 0x00000001080f7887 */ /* 0x000fe4000c000000 */
[----:B------:R-:W-:Y:S02]  /*4ab0*/  ULOP3.LUT UR4, UR4, 0x10000, URZ, 0xfc, !UPT ;  /* 0x0001000004047892 */ /* 0x000fe4000f8efcff */
[----:B------:R-:W-:Y:S01]  /*4ac0*/  UIADD3 UR15, UPT, UPT, -UR15, URZ, URZ ;  /* 0x000000ff0f0f7290 */ /* 0x000fe2000fffe1ff */
[----:B-1----:R-:W-:-:S15]  /*4ad0*/  R2UR UR12, R0 ;  /* 0x00000000000c72ca */ /* 0x002fde00000e0000 */
.L_x_101:
[----:B------:R-:W-:Y:S02]  /*4ae0*/  LEA R0, R10, UR9, 0x3 ;  /* 0x000000090a007c11 */ /* 0x000fe4000f8e18ff */
[----:B------:R-:W-:Y:S02]  /*4af0*/  SHF.L.U32 R2, R9, 0x1f, RZ ;  /* 0x0000001f09027819 */ /* 0x000fe400000006ff */
[----:B------:R-:W-:Y:S01]  /*4b00*/  PLOP3.LUT P0, PT, PT, PT, UP3, 0x80, 0x8 ;  /* 0x000000000008781c */ /* 0x000fe20003f0f038 */
[----:B------:R-:W-:Y:S01]  /*4b10*/  VIADD R3, R0, 0x310 ;  /* 0x0000031000037836 */ /* 0x000fe20000000000 */
[----:B-1----:R-:W1:Y:S02]  /*4b20*/  SYNCS.PHASECHK.TRANS64.TRYWAIT P1, [R0+URZ+0x300], R2 ;  /* 0x00030002000075a7 */ /* 0x002e6400080211ff */
[----:B-1--4-:R-:W-:Y:S09]  /*4b30*/  @!P1 BRA `(.L_x_95) ;  /* 0x00000050008c9947 */ /* 0x012ff20003800000 */
.L_x_245:
[----:B------:R-:W-:Y:S01]  /*4b40*/  LEA R4, R10, UR9, 0x4 ;  /* 0x000000090a047c11 */ /* 0x000fe2000f8e20ff */
[----:B------:R-:W-:Y:S01]  /*4b50*/  @UP3 ULEA UR5, UR18, UR9, 0x3 ;  /* 0x0000000912053291 */ /* 0x000fe2000f8e18ff */
[----:B------:R-:W-:Y:S01]  /*4b60*/  PLOP3.LUT P2, PT, PT, PT, PT, 0x80, 0x8 ;  /* 0x000000000008781c */ /* 0x000fe20003f4f070 */
[----:B------:R-:W-:Y:S01]  /*4b70*/  ULEA UR14, UR11, UR9, 0x3 ;  /* 0x000000090b0e7291 */ /* 0x000fe2000f8e18ff */
[----:B------:R-:W-:Y:S02]  /*4b80*/  PRMT R3, RZ, 0x654, R3 ;  /* 0x00000654ff037816 */ /* 0x000fe40000000003 */
[----:B------:R-:W2:Y:S01]  /*4b90*/  LDS.128 R4, [R4+0x390] ;  /* 0x0003900004047984 */ /* 0x000ea20000000c00 */
[----:B-1----:R-:W-:Y:S02]  /*4ba0*/  @P0 SHF.L.U32 R2, R8, 0x1f, RZ ;  /* 0x0000001f08020819 */ /* 0x002fe400000006ff */
[----:B------:R-:W-:Y:S01]  /*4bb0*/  SHF.L.U32 R0, R11, 0x1f, RZ ;  /* 0x0000001f0b007819 */ /* 0x000fe200000006ff */
[----:B------:R-:W-:Y:S01]  /*4bc0*/  @!PT LDS RZ, [RZ] ;  /* 0x00000000fffff984 */ /* 0x000fe20000000800 */
[----:B------:R-:W-:Y:S01]  /*4bd0*/  @!PT LDS RZ, [RZ] ;  /* 0x00000000fffff984 */ /* 0x000fe20000000800 */
[----:B------:R-:W-:Y:S01]  /*4be0*/  @!PT LDS RZ, [RZ] ;  /* 0x00000000fffff984 */ /* 0x000fe20000000800 */
[----:B------:R-:W-:Y:S01]  /*4bf0*/  @!PT LDS RZ, [RZ] ;  /* 0x00000000fffff984 */ /* 0x000fe20000000800 */
[----:B------:R1:W-:Y:S06]  /*4c00*/  MEMBAR.ALL.CTA ;  /* 0x0000000000007992 */ /* 0x0003ec0000008000 */
[----:B-1----:R-:W1:Y:S02]  /*4c10*/  FENCE.VIEW.ASYNC.S ;  /* 0x00000000000073c6 */ /* 0x002e640000000000 */
[----:B-1----:R1:W-:Y:S01]  /*4c20*/  SYNCS.ARRIVE.TRANS64.RED.A1T0 RZ, [R3+URZ], RZ ;  /* 0x000000ff03ff79a7 */ /* 0x0023e200081004ff */
[----:B------:R1:W4:Y:S01]  /*4c30*/  @P0 SYNCS.PHASECHK.TRANS64.TRYWAIT P2, [UR5], R2 ;  /* 0x00000002ff0005a7 */ /* 0x0003220008041105 */
[----:B--2---:R-:W-:Y:S01]  /*4c40*/  LOP3.LUT P1, RZ, R6, 0x1, RZ, 0xc0, !PT ;  /* 0x0000000106ff7812 */ /* 0x004fe2000782c0ff */
[----:B------:R-:W2:Y:S02]  /*4c50*/  SYNCS.PHASECHK.TRANS64.TRYWAIT P0, [UR14+0x340], R0 ;  /* 0x00034000ff0075a7 */ /* 0x000ea4000800110e */
[----:B-12-4-:R-:W-:Y:S10]  /*4c60*/  @!P0 BRA `(.L_x_96) ;  /* 0x0000005000548947 */ /* 0x016ff40003800000 */
.L_x_247:
[----:B------:R-:W-:Y:S01]  /*4c70*/  IADD3 R10, PT, PT, R10, 0x1, RZ ;  /* 0x000000010a0a7810 */ /* 0x000fe20007ffe0ff */
[----:B------:R-:W-:Y:S06]  /*4c80*/  BRA.U !UP3, `(.L_x_97) ;  /* 0x000000010b9c7547 */ /* 0x000fec000b800000 */
[----:B------:R-:W-:Y:S02]  /*4c90*/  ULEA.HI UR13, UR11, UR11, URZ, 0x1 ;  /* 0x0000000b0b0d7291 */ /* 0x000fe4000f8f08ff */
[----:B------:R-:W-:Y:S02]  /*4ca0*/  UPLOP3.LUT UP4, UPT, UPT, UPT, UPT, 0x40, 0x4 ;  /* 0x000000000004789c */ /* 0x000fe40003f8e870 */
[----:B------:R-:W-:Y:S02]  /*4cb0*/  USHF.R.U32.HI UR5, URZ, 0x1, UR13 ;  /* 0x00000001ff057899 */ /* 0x000fe4000801160d */
[----:B------:R-:W-:Y:S02]  /*4cc0*/  ULOP3.LUT UR13, UR13, 0xffe, URZ, 0xc0, !UPT ;  /* 0x00000ffe0d0d7892 */ /* 0x000fe4000f8ec0ff */
[----:B------:R-:W-:Y:S02]  /*4cd0*/  UIMAD UR5, UR5, 0x50, UR12 ;  /* 0x00000050050578a4 */ /* 0x000fe4000f8e020c */
[----:B------:R-:W-:Y:S01]  /*4ce0*/  UIADD3 UR13, UPT, UPT, -UR13, UR11, URZ ;  /* 0x0000000b0d0d7290 */ /* 0x000fe2000fffe1ff */
[----:B------:R-:W-:Y:S01]  /*4cf0*/  UMOV UR17, UR15 ;  /* 0x0000000f00117c82 */ /* 0x000fe20008000000 */
[----:B------:R-:W-:-:S02]  /*4d00*/  UMOV UR16, UR8 ;  /* 0x0000000800107c82 */ /* 0x000fc40008000000 */
[----:B------:R-:W-:-:S03]  /*4d10*/  ULEA UR13, UR13, UR5, 0x14 ;  /* 0x000000050d0d7291 */ /* 0x000fc6000f8ea0ff */
[----:B------:R-:W-:-:S09]  /*4d20*/  UMOV UR5, UR18 ;  /* 0x0000001200057c82 */ /* 0x000fd20008000000 */
.L_x_100:
[----:B------:R-:W-:Y:S02]  /*4d30*/  UIADD3 UR17, UPT, UPT, UR17, 0x1, URZ ;  /* 0x0000000111117890 */ /* 0x000fe4000fffe0ff */
[----:B--2---:R-:W-:Y:S02]  /*4d40*/  ULEA UR7, UR5, UR9, 0x3 ;  /* 0x0000000905077291 */ /* 0x004fe4000f8e18ff */
[----:B------:R-:W-:Y:S01]  /*4d50*/  UISETP.NE.AND UP0, UPT, UR17, URZ, UPT ;  /* 0x000000ff1100728c */ /* 0x000fe2000bf05270 */
[----:B----4-:R-:W-:Y:S10]  /*4d60*/  @P2 BRA `(.L_x_98) ;  /* 0x00000000000c2947 */ /* 0x010ff40003800000 */
[----:B-1----:R-:W-:Y:S04]  /*4d70*/  SHF.L.U32 R2, R8, 0x1f, RZ ;  /* 0x0000001f08027819 */ /* 0x002fe800000006ff */
[----:B------:R-:W1:Y:S02]  /*4d80*/  SYNCS.PHASECHK.TRANS64.TRYWAIT P0, [UR7], R2 ;  /* 0x00000002ff0075a7 */ /* 0x000e640008001107 */
[----:B-1----:R-:W-:Y:S05]  /*4d90*/  @!P0 BRA `(.L_x_99) ;  /* 0x0000005000208947 */ /* 0x002fea0003800000 */
.L_x_98:
[----:B------:R-:W-:Y:S01]  /*4da0*/  UISETP.NE.AND UP1, UPT, UR16, 0x1, UPT ;  /* 0x000000011000788c */ /* 0x000fe2000bf25270 */
[----:B------:R-:W-:Y:S01]  /*4db0*/  PLOP3.LUT P2, PT, PT, PT, PT, 0x80, 0x8 ;  /* 0x000000000008781c */ /* 0x000fe20003f4f070 */
[----:B------:R-:W-:Y:S02]  /*4dc0*/  UIADD3 UR18, UPT, UPT, UR5, 0x1, URZ ;  /* 0x0000000105127890 */ /* 0x000fe4000fffe0ff */
[----:B------:R-:W-:Y:S02]  /*4dd0*/  UIMAD UR6, UR5, 0xa0, UR4 ;  /* 0x000000a0050678a4 */ /* 0x000fe4000f8e0204 */
[----:B------:R-:W-:Y:S01]  /*4de0*/  UISETP.NE.AND UP2, UPT, UR18, 0x2d, UPT ;  /* 0x0000002d1200788c */ /* 0x000fe2000bf45270 */
[----:B------:R-:W-:Y:S01]  /*4df0*/  PLOP3.LUT P0, PT, PT, PT, UP1, 0x80, 0x8 ;  /* 0x000000000008781c */ /* 0x000fe20003f0f018 */
[----:B------:R-:W-:Y:S02]  /*4e00*/  UIADD3 UR16, UPT, UPT, UR16, -0x1, URZ ;  /* 0xffffffff10107890 */ /* 0x000fe4000fffe0ff */
[----:B------:R-:W-:Y:S02]  /*4e10*/  USEL UR22, URZ, 0x1, UP2 ;  /* 0x00000001ff167887 */ /* 0x000fe40009000000 */
[----:B------:R-:W-:Y:S01]  /*4e20*/  USEL UR18, UR18, URZ, UP2 ;  /* 0x000000ff12127287 */ /* 0x000fe20009000000 */
[----:B------:R-:W-:Y:S03]  /*4e30*/  UMOV UR23, 0xc0004010 ;  /* 0xc000401000177882 */ /* 0x000fe60000000000 */
[----:B------:R-:W-:Y:S01]  /*4e40*/  @UP1 ULEA UR19, UR18, UR9, 0x3 ;  /* 0x0000000912131291 */ /* 0x000fe2000f8e18ff */
[----:B------:R-:W-:Y:S01]  /*4e50*/  LOP3.LUT R8, R8, UR22, RZ, 0x3c, !PT ;  /* 0x0000001608087c12 */ /* 0x000fe2000f8e3cff */
[----:B------:R-:W-:Y:S03]  /*4e60*/  ULEA UR22, UR5, UR10, 0x7 ;  /* 0x0000000a05167291 */ /* 0x000fe6000f8e38ff */
[----:B-1----:R-:W-:Y:S01]  /*4e70*/  @P0 SHF.L.U32 R0, R8, 0x1f, RZ ;  /* 0x0000001f08000819 */ /* 0x002fe200000006ff */
[----:B------:R-:W-:Y:S03]  /*4e80*/  UMOV UR5, UR18 ;  /* 0x0000001200057c82 */ /* 0x000fe60008000000 */
[----:B------:R2:W4:Y:S01]  /*4e90*/  @P0 SYNCS.PHASECHK.TRANS64.TRYWAIT P2, [UR19], R0 ;  /* 0x00000000ff0005a7 */ /* 0x0005220008041113 */
[----:B------:R-:W-:Y:S03]  /*4ea0*/  UIADD3 UR19, UPT, UPT, UR7, 0x168, URZ ;  /* 0x0000016807137890 */ /* 0x000fe6000fffe0ff */
[----:B------:R-:W-:Y:S02]  /*4eb0*/  UMOV UR7, 0xc0004010 ;  /* 0xc000401000077882 */ /* 0x000fe40000000000 */
[----:B------:R2:W-:Y:S01]  /*4ec0*/  UTCHMMA gdesc[UR22], gdesc[UR6], tmem[UR13], tmem[UR20], idesc[UR21], UP4 ;  /* 0x00ff1406160075ea */ /* 0x0005e2000a00000d */
[----:B------:R-:W-:Y:S03]  /*4ed0*/  UPLOP3.LUT UP4, UPT, UPT, UPT, UPT, 0x80, 0x8 ;  /* 0x000000000008789c */ /* 0x000fe60003f8f070 */
[----:B------:R2:W-:Y:S01]  /*4ee0*/  UTCBAR [UR19], URZ ;  /* 0x000000ff130073e9 */ /* 0x0005e200080000ff */
[----:B------:R-:W-:Y:S07]  /*4ef0*/  BRA.U UP0, `(.L_x_100) ;  /* 0xfffffffd008c7547 */ /* 0x000fee000b83ffff */
.L_x_97:
[----:B------:R-:W-:Y:S01]  /*4f00*/  UIADD3 UR11, UPT, UPT, UR11, 0x1, URZ ;  /* 0x000000010b0b7890 */ /* 0x000fe2000fffe0ff */
[C---:B------:R-:W-:Y:S01]  /*4f10*/  ISETP.NE.AND P0, PT, R10.reuse, 0x2, PT ;  /* 0x000000020a00780c */ /* 0x040fe20003f05270 */
[----:B------:R-:W-:Y:S02]  /*4f20*/  UIADD3 UR14, UPT, UPT, UR14, 0x320, URZ ;  /* 0x000003200e0e7890 */ /* 0x000fe4000fffe0ff */
[----:B------:R-:W-:Y:S01]  /*4f30*/  UISETP.NE.AND UP0, UPT, UR11, 0x4, UPT ;  /* 0x000000040b00788c */ /* 0x000fe2000bf05270 */
[----:B-12---:R-:W-:Y:S02]  /*4f40*/  SEL R0, RZ, 0x1, P0 ;  /* 0x00000001ff007807 */ /* 0x006fe40000000000 */
[----:B------:R-:W-:Y:S01]  /*4f50*/  SEL R10, R10, RZ, P0 ;  /* 0x000000ff0a0a7207 */ /* 0x000fe20000000000 */
[----:B------:R-:W-:Y:S01]  /*4f60*/  USEL UR5, URZ, 0x1, UP0 ;  /* 0x00000001ff057887 */ /* 0x000fe20008000000 */
[----:B------:R-:W-:Y:S01]  /*4f70*/  LOP3.LUT R9, R9, R0, RZ, 0x3c, !PT ;  /* 0x0000000009097212 */ /* 0x000fe200078e3cff */
[----:B------:R-:W-:Y:S01]  /*4f80*/  USEL UR11, UR11, URZ, UP0 ;  /* 0x000000ff0b0b7287 */ /* 0x000fe20008000000 */
[----:B------:R1:W-:Y:S03]  /*4f90*/  UTCBAR [UR14], URZ ;  /* 0x000000ff0e0073e9 */ /* 0x0003e600080000ff */
[----:B------:R-:W-:Y:S01]  /*4fa0*/  LOP3.LUT R11, R11, UR5, RZ, 0x3c, !PT ;  /* 0x000000050b0b7c12 */ /* 0x000fe2000f8e3cff */
[----:B------:R-:W-:Y:S07]  /*4fb0*/  @P1 BRA `(.L_x_101) ;  /* 0xfffffff800c81947 */ /* 0x000fee000383ffff */
[----:B------:R-:W2:Y:S01]  /*4fc0*/  S2UR UR4, SR_CgaCtaId ;  /* 0x00000000000479c3 */ /* 0x000ea20000008800 */
[----:B------:R-:W-:Y:S01]  /*4fd0*/  ELECT P0, URZ, PT ;  /* 0x0000000000ff782f */ /* 0x000fe20003800000 */
[----:B------:R-:W-:Y:S01]  /*4fe0*/  IMAD.MOV.U32 R0, RZ, RZ, 0x1 ;  /* 0x00000001ff007424 */ /* 0x000fe200078e00ff */
[----:B------:R-:W-:Y:S01]  /*4ff0*/  UIADD3 UR9, UPT, UPT, UR9, 0x340, URZ ;  /* 0x0000034009097890 */ /* 0x000fe2000fffe0ff */
[----:B------:R-:W-:Y:S01]  /*5000*/  SHF.L.U32 R2, R11, 0x1f, RZ ;  /* 0x0000001f0b027819 */ /* 0x000fe200000006ff */
[----:B------:R-:W-:-:S03]  /*5010*/  UMOV UR5, 0x40 ;  /* 0x0000004000057882 */ /* 0x000fc60000000000 */
[----:B------:R-:W-:Y:S01]  /*5020*/  UVIRTCOUNT.DEALLOC.SMPOOL 0x80 ;  /* 0x000000800000784c */ /* 0x000fe20000000000 */
[----:B--2---:R-:W-:Y:S02]  /*5030*/  ULEA UR4, UR4, UR5, 0x18 ;  /* 0x0000000504047291 */ /* 0x004fe4000f8ec0ff */
[----:B------:R-:W-:-:S07]  /*5040*/  ULEA UR5, UR11, UR9, 0x3 ;  /* 0x000000090b057291 */ /* 0x000fce000f8e18ff */
[----:B------:R2:W-:Y:S02]  /*5050*/  @P0 STS.U8 [UR4+0x1c], R0 ;  /* 0x00001c00ff000988 */ /* 0x0005e40008000004 */
[----:B------:R-:W3:Y:S02]  /*5060*/  SYNCS.PHASECHK.TRANS64.TRYWAIT P0, [UR5], R2 ;  /* 0x00000002ff0075a7 */ /* 0x000ee40008001105 */
[----:B--23--:R-:W-:Y:S05]  /*5070*/  @!P0 BRA `(.L_x_102) ;  /* 0x0000004c00808947 */ /* 0x00cfea0003800000 */
.L_x_250:
[----:B------:R-:W-:-:S04]  /*5080*/  UIADD3 UR6, UPT, UPT, UR11, 0x1, URZ ;  /* 0x000000010b067890 */ /* 0x000fc8000fffe0ff */
[----:B------:R-:W-:-:S04]  /*5090*/  UISETP.NE.AND UP0, UPT, UR6, 0x4, UPT ;  /* 0x000000040600788c */ /* 0x000fc8000bf05270 */
[----:B------:R-:W-:Y:S02]  /*50a0*/  USEL UR7, URZ, 0x1, UP0 ;  /* 0x00000001ff077887 */ /* 0x000fe40008000000 */
[----:B------:R-:W-:-:S04]  /*50b0*/  USEL UR6, UR6, URZ, UP0 ;  /* 0x000000ff06067287 */ /* 0x000fc80008000000 */
[----:B------:R-:W-:Y:S01]  /*50c0*/  ULEA UR5, UR6, UR9, 0x3 ;  /* 0x0000000906057291 */ /* 0x000fe2000f8e18ff */
[----:B--2---:R-:W-:-:S04]  /*50d0*/  LOP3.LUT R2, R11, UR7, RZ, 0x3c, !PT ;  /* 0x000000070b027c12 */ /* 0x004fc8000f8e3cff */
[----:B------:R-:W-:-:S04]  /*50e0*/  SHF.L.U32 R3, R2, 0x1f, RZ ;  /* 0x0000001f02037819 */ /* 0x000fc800000006ff */
[----:B------:R-:W2:Y:S02]  /*50f0*/  SYNCS.PHASECHK.TRANS64.TRYWAIT P0, [UR5], R3 ;  /* 0x00000003ff0075a7 */ /* 0x000ea40008001105 */
[----:B--2---:R-:W-:Y:S05]  /*5100*/  @!P0 BRA `(.L_x_103) ;  /* 0x0000004c00748947 */ /* 0x004fea0003800000 */
.L_x_252:
[----:B------:R-:W-:-:S04]  /*5110*/  UIADD3 UR6, UPT, UPT, UR6, 0x1, URZ ;  /* 0x0000000106067890 */ /* 0x000fc8000fffe0ff */
[----:B------:R-:W-:-:S04]  /*5120*/  UISETP.NE.AND UP0, UPT, UR6, 0x4, UPT ;  /* 0x000000040600788c */ /* 0x000fc8000bf05270 */
[----:B------:R-:W-:Y:S02]  /*5130*/  USEL UR7, URZ, 0x1, UP0 ;  /* 0x00000001ff077887 */ /* 0x000fe40008000000 */
[----:B------:R-:W-:-:S04]  /*5140*/  USEL UR6, UR6, URZ, UP0 ;  /* 0x000000ff06067287 */ /* 0x000fc80008000000 */
[----:B------:R-:W-:Y:S01]  /*5150*/  ULEA UR5, UR6, UR9, 0x3 ;  /* 0x0000000906057291 */ /* 0x000fe2000f8e18ff */
[----:B------:R-:W-:-:S04]  /*5160*/  LOP3.LUT R2, R2, UR7, RZ, 0x3c, !PT ;  /* 0x0000000702027c12 */ /* 0x000fc8000f8e3cff */
[----:B--2---:R-:W-:-:S04]  /*5170*/  SHF.L.U32 R3, R2, 0x1f, RZ ;  /* 0x0000001f02037819 */ /* 0x004fc800000006ff */
[----:B------:R-:W2:Y:S02]  /*5180*/  SYNCS.PHASECHK.TRANS64.TRYWAIT P0, [UR5], R3 ;  /* 0x00000003ff0075a7 */ /* 0x000ea40008001105 */
[----:B--2---:R-:W-:Y:S05]  /*5190*/  @!P0 BRA `(.L_x_104) ;  /* 0x0000004c00688947 */ /* 0x004fea0003800000 */
.L_x_254:
[----:B------:R-:W-:-:S04]  /*51a0*/  UIADD3 UR6, UPT, UPT, UR6, 0x1, URZ ;  /* 0x0000000106067890 */ /* 0x000fc8000fffe0ff */
[----:B------:R-:W-:-:S04]  /*51b0*/  UISETP.NE.AND UP0, UPT, UR6, 0x4, UPT ;  /* 0x000000040600788c */ /* 0x000fc8000bf05270 */
[----:B------:R-:W-:Y:S02]  /*51c0*/  USEL UR5, URZ, 0x1, UP0 ;  /* 0x00000001ff057887 */ /* 0x000fe40008000000 */
[----:B------:R-:W-:-:S04]  /*51d0*/  USEL UR6, UR6, URZ, UP0 ;  /* 0x000000ff06067287 */ /* 0x000fc80008000000 */
[----:B------:R-:W-:Y:S01]  /*51e0*/  ULEA UR6, UR6, UR9, 0x3 ;  /* 0x0000000906067291 */ /* 0x000fe2000f8e18ff */
[----:B------:R-:W-:-:S04]  /*51f0*/  LOP3.LUT R2, R2, UR5, RZ, 0x3c, !PT ;  /* 0x0000000502027c12 */ /* 0x000fc8000f8e3cff */
[----:B------:R-:W-:-:S04]  /*5200*/  SHF.L.U32 R2, R2, 0x1f, RZ ;  /* 0x0000001f02027819 */ /* 0x000fc800000006ff */
[----:B------:R-:W3:Y:S02]  /*5210*/  SYNCS.PHASECHK.TRANS64.TRYWAIT P0, [UR6], R2 ;  /* 0x00000002ff0075a7 */ /* 0x000ee40008001106 */
[----:B---3--:R-:W-:Y:S05]  /*5220*/  @!P0 BRA `(.L_x_105) ;  /* 0x0000004c005c8947 */ /* 0x008fea0003800000 */
.L_x_256:
[----:B------:R-:W-:Y:S01]  /*5230*/  NOP ;  /* 0x0000000000007918 */ /* 0x000fe20000000000 */
[----:B--2---:R-:W2:Y:S01]  /*5240*/  LDS R0, [UR4+0x14] ;  /* 0x00001404ff007984 */ /* 0x004ea20008000800 */
[----:B------:R-:W-:Y:S01]  /*5250*/  ULOP3.LUT UR6, UR12, 0xffff, URZ, 0xc0, !UPT ;  /* 0x0000ffff0c067892 */ /* 0x000fe2000f8ec0ff */
[----:B------:R-:W-:Y:S01]  /*5260*/  UMOV UR8, 0xffff ;  /* 0x0000ffff00087882 */ /* 0x000fe20000000000 */
[----:B------:R-:W-:Y:S02]  /*5270*/  UMOV UR5, 0x1 ;  /* 0x0000000100057882 */ /* 0x000fe40000000000 */
[----:B------:R-:W-:-:S04]  /*5280*/  USHF.R.U32.HI UR6, URZ, 0x5, UR6 ;  /* 0x00000005ff067899 */ /* 0x000fc80008011606 */
[----:B------:R-:W-:Y:S02]  /*5290*/  USHF.L.U32 UR8, UR8, UR6, URZ ;  /* 0x0000000608087299 */ /* 0x000fe400080006ff */
[----:B------:R-:W-:-:S04]  /*52a0*/  USHF.L.U32 UR5, UR5, UR6, URZ ;  /* 0x0000000605057299 */ /* 0x000fc800080006ff */
[----:B--2---:R-:W-:-:S04]  /*52b0*/  LOP3.LUT R0, R0, UR8, RZ, 0xc0, !PT ;  /* 0x0000000800007c12 */ /* 0x004fc8000f8ec0ff */
[----:B------:R-:W-:-:S13]  /*52c0*/  ISETP.NE.AND P0, PT, R0, UR8, PT ;  /* 0x0000000800007c0c */ /* 0x000fda000bf05270 */
[----:B------:R-:W-:Y:S05]  /*52d0*/  @P0 BRA `(.L_x_106) ;  /* 0x0000000000580947 */ /* 0x000fea0003800000 */
[----:B------:R-:W2:Y:S02]  /*52e0*/  LDS R0, [UR4+0x18] ;  /* 0x00001804ff007984 */ /* 0x000ea40008000800 */
[----:B--2---:R-:W-:-:S04]  /*52f0*/  LOP3.LUT R0, R0, UR5, RZ, 0xc0, !PT ;  /* 0x0000000500007c12 */ /* 0x004fc8000f8ec0ff */
[----:B------:R-:W-:-:S13]  /*5300*/  ISETP.NE.AND P0, PT, R0, UR5, PT ;  /* 0x0000000500007c0c */ /* 0x000fda000bf05270 */
[----:B------:R-:W-:Y:S05]  /*5310*/  @P0 BRA `(.L_x_107) ;  /* 0x00000000003c0947 */ /* 0x000fea0003800000 */
[----:B------:R-:W2:Y:S01]  /*5320*/  S2R R2, SR_LANEID ;  /* 0x0000000000027919 */ /* 0x000ea20000000000 */
[----:B------:R-:W-:Y:S01]  /*5330*/  ULOP3.LUT UR8, URZ, UR8, URZ, 0x33, !UPT ;  /* 0x00000008ff087292 */ /* 0x000fe2000f8e33ff */
[----:B------:R-:W-:Y:S02]  /*5340*/  VOTEU.ANY UR7, UPT, PT ;  /* 0x0000000000077886 */ /* 0x000fe400038e0100 */
[----:B------:R-:W-:-:S03]  /*5350*/  UFLO.U32 UR7, UR7 ;  /* 0x00000007000772bd */ /* 0x000fc600080e0000 */
[----:B------:R-:W-:-:S04]  /*5360*/  IMAD.U32 R0, RZ, RZ, UR8 ;  /* 0x00000008ff007e24 */ /* 0x000fc8000f8e00ff */
[----:B------:R3:W1:Y:S02]  /*5370*/  REDUX UR6, R0 ;  /* 0x00000000000673c4 */ /* 0x0006640000000000 */
[----:B------:R1:W-:Y:S01]  /*5380*/  UTCATOMSWS.AND URZ, UR8 ;  /* 0x0000000800ff79e3 */ /* 0x0003e20008000000 */
[----:B--2---:R-:W-:Y:S02]  /*5390*/  ISETP.EQ.U32.AND P0, PT, R2, UR7, PT ;  /* 0x0000000702007c0c */ /* 0x004fe4000bf02070 */
[----:B---3--:R-:W-:Y:S02]  /*53a0*/  LOP3.LUT R0, RZ, UR5, RZ, 0x33, !PT ;  /* 0x00000005ff007c12 */ /* 0x008fe4000f8e33ff */
[----:B-1----:R-:W-:Y:S02]  /*53b0*/  MOV R2, UR6 ;  /* 0x0000000600027c02 */ /* 0x002fe40008000f00 */
[----:B------:R-:W1:Y:S07]  /*53c0*/  REDUX UR5, R0 ;  /* 0x00000000000573c4 */ /* 0x000e6e0000000000 */
[----:B------:R2:W-:Y:S01]  /*53d0*/  @P0 ATOMS.AND RZ, [UR4+0x14], R2 ;  /* 0x00001402ffff098c */ /* 0x0005e2000a800004 */
[----:B-1----:R-:W-:-:S05]  /*53e0*/  IMAD.U32 R0, RZ, RZ, UR5 ;  /* 0x00000005ff007e24 */ /* 0x002fca000f8e00ff */
[----:B------:R2:W-:Y:S01]  /*53f0*/  @P0 ATOMS.AND RZ, [UR4+0x18], R0 ;  /* 0x00001800ffff098c */ /* 0x0005e2000a800004 */
[----:B------:R-:W-:Y:S05]  /*5400*/  BRA `(.L_x_108) ;  /* 0x0000000000147947 */ /* 0x000fea0003800000 */
.L_x_107:
[----:B------:R-:W-:Y:S02]  /*5410*/  MOV R2, 0x5430 ;  /* 0x0000543000027802 */ /* 0x000fe40000000f00 */
[----:B-1--45:R-:W-:Y:S05]  /*5420*/  CALL.REL.NOINC `($__internal_0_$__cuda_sm10x_tcgen05_guardrail_trap_col_being_dealloced_not_returned_by_alloc) ;  /* 0x0000004c008c7944 */ /* 0x032fea0003c00000 */
[----:B------:R-:W-:Y:S05]  /*5430*/  BRA `(.L_x_108) ;  /* 0x0000000000087947 */ /* 0x000fea0003800000 */
.L_x_106:
[----:B------:R-:W-:Y:S02]  /*5440*/  MOV R2, 0x5460 ;  /* 0x0000546000027802 */ /* 0x000fe40000000f00 */
[----:B-1--45:R-:W-:Y:S05]  /*5450*/  CALL.REL.NOINC `($__internal_2_$__cuda_sm10x_tcgen05_guardrail_trap_unallocated_columns_being_dealloced) ;  /* 0x0000004c00987944 */ /* 0x032fea0003c00000 */
.L_x_108:
[----:B------:R-:W-:Y:S01]  /*5460*/  NOP ;  /* 0x0000000000007918 */ /* 0x000fe20000000000 */
[----:B------:R-:W-:Y:S05]  /*5470*/  EXIT ;  /* 0x000000000000794d */ /* 0x000fea0003800000 */
.L_x_90:
[----:B------:R-:W-:-:S09]  /*5480*/  UISETP.NE.OR UP2, UPT, UR8, 0x3, !UP2 ;  /* 0x000000030800788c */ /* 0x000fd2000d745670 */
[----:B------:R-:W-:Y:S05]  /*5490*/  BRA.U UP2, `(.L_x_109) ;  /* 0x0000000d02787547 */ /* 0x000fea000b800000 */
[----:B------:R-:W1:Y:S01]  /*54a0*/  LDC R0, c[0x0][0xb30] ;  /* 0x0002cc00ff007b82 */ /* 0x000e620000000800 */
[----:B------:R-:W2:Y:S01]  /*54b0*/  LDCU.64 UR4, c[0x0][0x888] ;  /* 0x00011100ff0477ac */ /* 0x000ea20008000a00 */
[----:B------:R-:W-:Y:S02]  /*54c0*/  HFMA2 R25, -RZ, RZ, 0, 0 ;  /* 0x00000000ff197431 */ /* 0x000fe400000001ff */
[----:B------:R-:W-:Y:S01]  /*54d0*/  IMAD.MOV.U32 R27, RZ, RZ, 0x1 ;  /* 0x00000001ff1b7424 */ /* 0x000fe200078e00ff */
[----:B------:R-:W-:Y:S01]  /*54e0*/  MOV R23, 0x2800 ;  /* 0x0000280000177802 */ /* 0x000fe20000000f00 */
[----:B------:R-:W4:Y:S01]  /*54f0*/  LDCU.64 UR14, c[0x0][0x890] ;  /* 0x00011200ff0e77ac */ /* 0x000f220008000a00 */
[----:B------:R-:W-:Y:S01]  /*5500*/  IMAD.MOV.U32 R26, RZ, RZ, RZ ;  /* 0x000000ffff1a7224 */ /* 0x000fe200078e00ff */
[----:B------:R-:W3:Y:S01]  /*5510*/  LDC R22, c[0x0][0x370] ;  /* 0x0000dc00ff167b82 */ /* 0x000ee20000000800 */
[----:B------:R-:W-:Y:S01]  /*5520*/  UPLOP3.LUT UP1, UPT, UPT, UPT, UPT, 0x40, 0x4 ;  /* 0x000000000004789c */ /* 0x000fe20003f2e870 */
[----:B------:R-:W-:-:S06]  /*5530*/  UMOV UR6, URZ ;  /* 0x000000ff00067c82 */ /* 0x000fcc0008000000 */
[----:B------:R-:W3:Y:S01]  /*5540*/  LDC R3, c[0x0][0xb0c] ;  /* 0x0002c300ff037b82 */ /* 0x000ee20000000800 */
[----:B--2---:R-:W-:-:S03]  /*5550*/  UISETP.NE.U32.AND UP5, UPT, UR4, URZ, UPT ;  /* 0x000000ff0400728c */ /* 0x004fc6000bfa5070 */
[----:B------:R-:W-:Y:S01]  /*5560*/  UMOV UR4, 0x400 ;  /* 0x0000040000047882 */ /* 0x000fe20000000000 */
[----:B----4-:R-:W-:-:S03]  /*5570*/  UISETP.NE.U32.AND UP6, UPT, UR14, URZ, UPT ;  /* 0x000000ff0e00728c */ /* 0x010fc6000bfc5070 */
[----:B------:R-:W2:Y:S01]  /*5580*/  LDC R20, c[0x0][0xb20] ;  /* 0x0002c800ff147b82 */ /* 0x000ea20000000800 */
[----:B-1----:R-:W-:Y:S01]  /*5590*/  ISETP.NE.AND P1, PT, R0, 0x1, PT ;  /* 0x000000010000780c */ /* 0x002fe20003f25270 */
[----:B------:R-:W-:Y:S02]  /*55a0*/  UISETP.NE.AND.EX UP5, UPT, UR5, URZ, UPT, UP5 ;  /* 0x000000ff0500728c */ /* 0x000fe4000bfa5350 */
[----:B------:R-:W-:Y:S02]  /*55b0*/  ULEA UR4, UR37, UR4, 0x18 ;  /* 0x0000000425047291 */ /* 0x000fe4000f8ec0ff */
[----:B------:R-:W-:Y:S02]  /*55c0*/  UISETP.NE.AND.EX UP6, UPT, UR15, URZ, UPT, UP6 ;  /* 0x000000ff0f00728c */ /* 0x000fe4000bfc5360 */
[----:B------:R-:W1:Y:S08]  /*55d0*/  LDC.64 R28, c[0x0][0x348] ;  /* 0x0000d200ff1c7b82 */ /* 0x000e700000000a00 */
[----:B------:R-:W4:Y:S08]  /*55e0*/  LDC.64 R14, c[0x0][0xb10] ;  /* 0x0002c400ff0e7b82 */ /* 0x000f300000000a00 */
[----:B------:R-:W1:Y:S08]  /*55f0*/  LDC.64 R6, c[0x0][0xb18] ;  /* 0x0002c600ff067b82 */ /* 0x000e700000000a00 */
[----:B------:R-:W1:Y:S08]  /*5600*/  LDC.64 R4, c[0x0][0xb28] ;  /* 0x0002ca00ff047b82 */ /* 0x000e700000000a00 */
[----:B--23--:R-:W1:Y:S02]  /*5610*/  LDC R21, c[0x0][0x374] ;  /* 0x0000dd00ff157b82 */ /* 0x00ce640000000800 */
.L_x_117:
[C---:B------:R-:W-:Y:S02]  /*5620*/  LEA R0, R26.reuse, UR4, 0x3 ;  /* 0x000000041a007c11 */ /* 0x040fe4000f8e18ff */
[----:B------:R-:W-:Y:S02]  /*5630*/  SHF.L.U32 R2, R25, 0x1f, RZ ;  /* 0x0000001f19027819 */ /* 0x000fe400000006ff */
[----:B------:R-:W-:Y:S02]  /*5640*/  LEA R16, R26, UR4, 0x4 ;  /* 0x000000041a107c11 */ /* 0x000fe4000f8e20ff */
[----:B------:R-:W2:Y:S02]  /*5650*/  SYNCS.PHASECHK.TRANS64.TRYWAIT P0, [R0+URZ+0x300], R2 ;  /* 0x00030002000075a7 */ /* 0x000ea400080011ff */
[----:B--2---:R-:W-:Y:S05]  /*5660*/  @!P0 BRA `(.L_x_110) ;  /* 0x0000004800648947 */ /* 0x004fea0003800000 */
.L_x_257:
[----:B------:R-:W-:Y:S01]  /*5670*/  ISETP.GE.AND P0, PT, R60, 0x1, PT ;  /* 0x000000013c00780c */ /* 0x000fe20003f06270 */
[----:B------:R-:W3:Y:S01]  /*5680*/  LDS.128 R16, [R16+0x390] ;  /* 0x0003900010107984 */ /* 0x000ee20000000c00 */
[----:B------:R-:W-:Y:S01]  /*5690*/  ISETP.NE.U32.AND P3, PT, RZ, UR14, PT ;  /* 0x0000000eff007c0c */ /* 0x000fe2000bf65070 */
[----:B--2---:R-:W-:Y:S03]  /*56a0*/  VIADD R0, R0, 0x310 ;  /* 0x0000031000007836 */ /* 0x004fe60000000000 */
[----:B------:R-:W-:Y:S01]  /*56b0*/  ISETP.NE.AND.EX P3, PT, RZ, UR15, PT, P3 ;  /* 0x0000000fff007c0c */ /* 0x000fe2000bf65330 */
[----:B------:R-:W-:Y:S01]  /*56c0*/  @!PT LDS RZ, [RZ] ;  /* 0x00000000fffff984 */ /* 0x000fe20000000800 */
[----:B------:R-:W-:Y:S01]  /*56d0*/  @!PT LDS RZ, [RZ] ;  /* 0x00000000fffff984 */ /* 0x000fe20000000800 */
[----:B------:R-:W-:Y:S01]  /*56e0*/  @!PT LDS RZ, [RZ] ;  /* 0x00000000fffff984 */ /* 0x000fe20000000800 */
[----:B------:R-:W-:Y:S01]  /*56f0*/  @!PT LDS RZ, [RZ] ;  /* 0x00000000fffff984 */ /* 0x000fe20000000800 */
[----:B------:R2:W-:Y:S06]  /*5700*/  MEMBAR.ALL.CTA ;  /* 0x0000000000007992 */ /* 0x0005ec0000008000 */
[----:B--2---:R-:W2:Y:S01]  /*5710*/  FENCE.VIEW.ASYNC.S ;  /* 0x00000000000073c6 */ /* 0x004ea20000000000 */
[----:B------:R-:W-:Y:S04]  /*5720*/  PRMT R0, RZ, 0x654, R0 ;  /* 0x00000654ff007816 */ /* 0x000fe80000000000 */
[----:B--2---:R2:W-:Y:S01]  /*5730*/  SYNCS.ARRIVE.TRANS64.RED.A1T0 RZ, [R0+URZ], RZ ;  /* 0x000000ff00ff79a7 */ /* 0x0045e200081004ff */
[----:B---3--:R-:W-:Y:S11]  /*5740*/  LOP3.LUT P4, RZ, R18, 0x1, RZ, 0xc0, !PT ;  /* 0x0000000112ff7812 */ /* 0x008ff6000788c0ff */
[----:B------:R-:W-:Y:S02]  /*5750*/  @!UPT UIADD3 URZ, UPT, UPT, URZ, URZ, URZ ;  /* 0x000000fffffff290 */ /* 0x000fe4000fffe0ff */
[----:B------:R-:W-:Y:S02]  /*5760*/  @P4 MOV R11, R16 ;  /* 0x00000010000b4202 */ /* 0x000fe40000000f00 */
[----:B------:R-:W-:Y:S01]  /*5770*/  @P4 LOP3.LUT R10, R17, 0xffff, RZ, 0xc0, !PT ;  /* 0x0000ffff110a4812 */ /* 0x000fe200078ec0ff */
[----:B--2---:R-:W-:Y:S06]  /*5780*/  @!P0 BRA `(.L_x_111) ;  /* 0x0000000000a48947 */ /* 0x004fec0003800000 */
[-C--:B-1----:R-:W-:Y:S01]  /*5790*/  IMAD.HI.U32 R0, R21, R7.reuse, RZ ;  /* 0x0000000715007227 */ /* 0x082fe200078e00ff */
[----:B------:R-:W-:Y:S02]  /*57a0*/  ISETP.NE.AND P0, PT, R6, 0x1, PT ;  /* 0x000000010600780c */ /* 0x000fe40003f05270 */
[----:B------:R-:W-:Y:S01]  /*57b0*/  ISETP.NE.AND P2, PT, R60, 0x1, PT ;  /* 0x000000013c00780c */ /* 0x000fe20003f45270 */
[----:B----4-:R-:W-:Y:S01]  /*57c0*/  IMAD.HI.U32 R9, R22, R14, RZ ;  /* 0x0000000e16097227 */ /* 0x010fe200078e00ff */
[----:B------:R-:W-:Y:S02]  /*57d0*/  SHF.R.U32.HI R0, RZ, R20, R0 ;  /* 0x00000014ff007219 */ /* 0x000fe40000011600 */
[----:B------:R-:W-:Y:S01]  /*57e0*/  ISETP.NE.AND P5, PT, R3, 0x1, PT ;  /* 0x000000010300780c */ /* 0x000fe20003fa5270 */
[----:B------:R-:W-:Y:S01]  /*57f0*/  IMAD.HI.U32 R13, R10, R7, RZ ;  /* 0x000000070a0d7227 */ /* 0x000fe200078e00ff */
[----:B------:R-:W-:Y:S02]  /*5800*/  SHF.R.U32.HI R9, RZ, R15, R9 ;  /* 0x0000000fff097219 */ /* 0x000fe40000011609 */
[----:B------:R-:W-:Y:S01]  /*5810*/  SEL R0, R21, R0, !P0 ;  /* 0x0000000015007207 */ /* 0x000fe20004000000 */
[----:B------:R-:W-:Y:S01]  /*5820*/  IMAD.HI.U32 R12, R11, R14, RZ ;  /* 0x0000000e0b0c7227 */ /* 0x000fe200078e00ff */
[----:B------:R-:W-:Y:S03]  /*5830*/  SEL R9, R22, R9, !P5 ;  /* 0x0000000916097207 */ /* 0x000fe60006800000 */
[-C--:B------:R-:W-:Y:S01]  /*5840*/  IMAD.HI.U32 R8, R0, R4.reuse, RZ ;  /* 0x0000000400087227 */ /* 0x080fe200078e00ff */
[----:B------:R-:W-:Y:S03]  /*5850*/  SHF.R.U32.HI R12, RZ, R15, R12 ;  /* 0x0000000fff0c7219 */ /* 0x000fe6000001160c */
[----:B------:R-:W-:Y:S01]  /*5860*/  IMAD.HI.U32 R2, R9, R4, RZ ;  /* 0x0000000409027227 */ /* 0x000fe200078e00ff */
[-C--:B------:R-:W-:Y:S02]  /*5870*/  @P2 SHF.R.U32.HI R0, RZ, R5.reuse, R8 ;  /* 0x00000005ff002219 */ /* 0x080fe40000011608 */
[----:B------:R-:W-:Y:S02]  /*5880*/  SHF.R.U32.HI R8, RZ, R20, R13 ;  /* 0x00000014ff087219 */ /* 0x000fe4000001160d */
[----:B------:R-:W-:Y:S01]  /*5890*/  @P2 SHF.R.U32.HI R9, RZ, R5, R2 ;  /* 0x00000005ff092219 */ /* 0x000fe20000011602 */
[----:B------:R-:W-:Y:S01]  /*58a0*/  IMAD R0, R60, R0, RZ ;  /* 0x000000003c007224 */ /* 0x000fe200078e02ff */
[----:B------:R-:W-:Y:S02]  /*58b0*/  SEL R8, R10, R8, !P0 ;  /* 0x000000080a087207 */ /* 0x000fe40004000000 */
[----:B------:R-:W-:Y:S01]  /*58c0*/  SEL R2, R11, R12, !P5 ;  /* 0x0000000c0b027207 */ /* 0x000fe20006800000 */
[----:B------:R-:W-:Y:S01]  /*58d0*/  IMAD R12, R60, R9, RZ ;  /* 0x000000093c0c7224 */ /* 0x000fe200078e02ff */
[C---:B------:R-:W-:Y:S01]  /*58e0*/  ISETP.GE.AND P0, PT, R8.reuse, R0, PT ;  /* 0x000000000800720c */ /* 0x040fe20003f06270 */
[----:B------:R-:W-:Y:S03]  /*58f0*/  IMAD.HI.U32 R0, R8, R4, RZ ;  /* 0x0000000408007227 */ /* 0x000fe600078e00ff */
[----:B------:R-:W-:Y:S02]  /*5900*/  ISETP.GE.OR P0, PT, R2, R12, P0 ;  /* 0x0000000c0200720c */ /* 0x000fe40000706670 */
[-C--:B------:R-:W-:Y:S04]  /*5910*/  SHF.R.U32.HI R0, RZ, R5.reuse, R0 ;  /* 0x00000005ff007219 */ /* 0x080fe80000011600 */
[----:B------:R-:W-:Y:S05]  /*5920*/  SEL R13, R8, R0, !P2 ;  /* 0x00000000080d7207 */ /* 0x000fea0005000000 */
[----:B------:R-:W-:Y:S02]  /*5930*/  IMAD.MOV R12, RZ, RZ, -R13 ;  /* 0x000000ffff0c7224 */ /* 0x000fe400078e0a0d */
[----:B------:R-:W-:Y:S04]  /*5940*/  @!P0 IMAD.HI.U32 R0, R2, R4, RZ ;  /* 0x0000000402008227 */ /* 0x000fe800078e00ff */
[----:B------:R-:W-:Y:S01]  /*5950*/  IMAD R12, R60, R12, R8 ;  /* 0x0000000c3c0c7224 */ /* 0x000fe200078e0208 */
[----:B------:R-:W-:Y:S04]  /*5960*/  @!P0 SHF.R.U32.HI R0, RZ, R5, R0 ;  /* 0x00000005ff008219 */ /* 0x000fe80000011600 */
[----:B------:R-:W-:Y:S04]  /*5970*/  @!P0 SEL R0, R2, R0, !P2 ;  /* 0x0000000002008207 */ /* 0x000fe80005000000 */
[----:B------:R-:W-:Y:S01]  /*5980*/  @!P0 IADD3 R13, PT, PT, R13, -R0, RZ ;  /* 0x800000000d0d8210 */ /* 0x000fe20007ffe0ff */
[----:B------:R-:W-:Y:S01]  /*5990*/  @!P0 IMAD R0, R9, R12, R0 ;  /* 0x0000000c09008224 */ /* 0x000fe200078e0200 */
[----:B------:R-:W-:Y:S01]  /*59a0*/  IADD3 R9, PT, PT, -R8, RZ, RZ ;  /* 0x000000ff08097210 */ /* 0x000fe20007ffe1ff */
[--C-:B------:R-:W-:Y:S02]  /*59b0*/  IMAD.MOV R12, RZ, RZ, -R2.reuse ;  /* 0x000000ffff0c7224 */ /* 0x100fe400078e0a02 */
[----:B------:R-:W-:Y:S02]  /*59c0*/  @!P0 IMAD R8, R13, R60, R2 ;  /* 0x0000003c0d088224 */ /* 0x000fe400078e0202 */
[----:B------:R-:W-:Y:S02]  /*59d0*/  @!P0 IMAD.MOV.U32 R2, RZ, RZ, R0 ;  /* 0x000000ffff028224 */ /* 0x000fe400078e0000 */
[----:B------:R-:W-:Y:S02]  /*59e0*/  IMAD R11, R3, R12, R11 ;  /* 0x0000000c030b7224 */ /* 0x000fe400078e020b */
[----:B------:R-:W-:Y:S02]  /*59f0*/  IMAD R10, R6, R9, R10 ;  /* 0x00000009060a7224 */ /* 0x000fe400078e020a */
[----:B------:R-:W-:Y:S02]  /*5a00*/  IMAD R11, R2, R3, R11 ;  /* 0x00000003020b7224 */ /* 0x000fe400078e020b */
[----:B------:R-:W-:Y:S02]  /*5a10*/  IMAD R10, R8, R6, R10 ;  /* 0x00000006080a7224 */ /* 0x000fe400078e020a */
.L_x_111:
[----:B------:R-:W-:Y:S05]  /*5a20*/  BRA.U UP1, `(.L_x_112) ;  /* 0x0000000101107547 */ /* 0x000fea000b800000 */
[----:B------:R-:W-:Y:S04]  /*5a30*/  MOV R2, UR7 ;  /* 0x0000000700027c02 */ /* 0x000fe80008000f00 */
[----:B------:R-:W-:Y:S04]  /*5a40*/  SHF.L.U32 R2, R2, 0x1f, RZ ;  /* 0x0000001f02027819 */ /* 0x000fe800000006ff */
[----:B------:R-:W2:Y:S02]  /*5a50*/  SYNCS.PHASECHK.TRANS64.TRYWAIT P0, [UR4+0x2f8], R2 ;  /* 0x0002f802ff0075a7 */ /* 0x000ea40008001104 */
[----:B--2---:R-:W-:Y:S05]  /*5a60*/  @!P0 BRA `(.L_x_113) ;  /* 0x0000004400788947 */ /* 0x004fea0003800000 */
.L_x_112:
[----:B------:R-:W-:Y:S05]  /*5a70*/  BRA.U !UP6, `(.L_x_114) ;  /* 0x000000010e347547 */ /* 0x000fea000b800000 */
[----:B------:R-:W-:Y:S01]  /*5a80*/  UPLOP3.LUT UP0, UPT, UPT, UPT, UP5, 0x80, 0x8 ;  /* 0x000000000008789c */ /* 0x000fe20003f0f050 */
[----:B--2---:R-:W-:Y:S02]  /*5a90*/  HFMA2 R0, -RZ, RZ, 0, 5.9604644775390625e-08 ;  /* 0x00000001ff007431 */ /* 0x004fe400000001ff */
[----:B------:R-:W-:Y:S03]  /*5aa0*/  IMAD.MOV.U32 R110, RZ, RZ, 0x1 ;  /* 0x00000001ff6e7424 */ /* 0x000fe600078e00ff */
[----:B------:R-:W-:Y:S05]  /*5ab0*/  PLOP3.LUT P0, PT, PT, PT, UP0, 0x80, 0x8 ;  /* 0x000000000008781c */ /* 0x000fea0003f0f008 */
[----:B------:R-:W2:Y:S01]  /*5ac0*/  @UP0 LDCU.64 UR8, c[0x0][0x888] ;  /* 0x00011100ff0807ac */ /* 0x000ea20008000a00 */
[----:B------:R-:W-:Y:S07]  /*5ad0*/  @UP0 UIMAD UR5, UR36, UR14, URZ ;  /* 0x0000000e240502a4 */ /* 0x000fee000f8e02ff */
[----:B------:R-:W-:Y:S01]  /*5ae0*/  @!P0 PRMT R110, R0, 0x7610, R110 ;  /* 0x00007610006e8816 */ /* 0x000fe2000000006e */
[----:B--2---:R-:W-:Y:S03]  /*5af0*/  @UP0 UIMAD.WIDE UR8, UR5, 0x4, UR8 ;  /* 0x00000004050808a5 */ /* 0x004fe6000f8e0208 */
[----:B------:R-:W2:Y:S03]  /*5b00*/  @!UP0 LDCU UR5, c[0x0][0x880] ;  /* 0x00011000ff0587ac */ /* 0x000ea60008000800 */
[----:B------:R-:W-:Y:S01]  /*5b10*/  IMAD.U32 R8, RZ, RZ, UR8 ;  /* 0x00000008ff087e24 */ /* 0x000fe2000f8e00ff */
[----:B------:R-:W-:Y:S05]  /*5b20*/  MOV R9, UR9 ;  /* 0x0000000900097c02 */ /* 0x000fea0008000f00 */
[----:B-----5:R3:W5:Y:S02]  /*5b30*/  @P0 LDG.E R67, desc[UR46][R8.64] ;  /* 0x0000002e08430981 */ /* 0x020764000c1e1900 */
[----:B--23--:R-:W-:Y:S07]  /*5b40*/  @!P0 IMAD.U32 R67, RZ, RZ, UR5 ;  /* 0x00000005ff438e24 */ /* 0x00cfee000f8e00ff */
.L_x_114:
[----:B-----5:R-:W-:Y:S01]  /*5b50*/  @!P3 FSETP.EQ.AND P2, PT, R67, RZ, PT ;  /* 0x000000ff4300b20b */ /* 0x020fe20003f42000 */
[----:B------:R-:W-:Y:S01]  /*5b60*/  @!UPT UIADD3 URZ, UPT, UPT, URZ, URZ, URZ ;  /* 0x000000fffffff290 */ /* 0x000fe2000fffe0ff */
[----:B------:R-:W-:Y:S11]  /*5b70*/  @!P3 BRA `(.L_x_115) ;  /* 0x000000000014b947 */ /* 0x000ff60003800000 */
[----:B------:R-:W-:Y:S02]  /*5b80*/  LOP3.LUT P0, RZ, R110, 0xff, RZ, 0xc0, !PT ;  /* 0x000000ff6eff7812 */ /* 0x000fe4000780c0ff */
[----:B------:R-:W-:Y:S04]  /*5b90*/  PLOP3.LUT P2, PT, PT, PT, UP0, 0x80, 0x8 ;  /* 0x000000000008781c */ /* 0x000fe80003f4f008 */
[----:B------:R-:W-:Y:S07]  /*5ba0*/  PLOP3.LUT P2, PT, P2, PT, PT, 0x8, 0x80 ;  /* 0x000000000080781c */ /* 0x000fee000174e170 */
[----:B------:R-:W-:Y:S11]  /*5bb0*/  @P0 FSETP.EQ.AND P2, PT, R67, RZ, PT ;  /* 0x000000ff4300020b */ /* 0x000ff60003f42000 */
[----:B------:R-:W-:Y:S02]  /*5bc0*/  @!UPT UIADD3 URZ, UPT, UPT, URZ, URZ, URZ ;  /* 0x000000fffffff290 */ /* 0x000fe4000fffe0ff */
.L_x_115:
[----:B------:R-:W3:Y:S01]  /*5bd0*/  LDC.64 R8, c[0x0][0xb10] ;  /* 0x0002c400ff087b82 */ /* 0x000ee20000000a00 */
[----:B------:R-:W-:Y:S01]  /*5be0*/  ULEA UR13, UR6, UR4, 0x3 ;  /* 0x00000004060d7291 */ /* 0x000fe2000f8e18ff */
[----:B------:R-:W-:Y:S01]  /*5bf0*/  SHF.L.U32 R30, R27, 0x1f, RZ ;  /* 0x0000001f1b1e7819 */ /* 0x000fe200000006ff */
[----:B------:R-:W-:Y:S01]  /*5c00*/  VIADD R26, R26, 0x1 ;  /* 0x000000011a1a7836 */ /* 0x000fe20000000000 */
[----:B------:R-:W-:Y:S04]  /*5c10*/  @P4 SHF.R.U32.HI R24, RZ, 0x10, R17 ;  /* 0x00000010ff184819 */ /* 0x000fe80000011611 */
[----:B------:R-:W5:Y:S02]  /*5c20*/  LDC.64 R12, c[0x0][0xb18] ;  /* 0x0002c600ff0c7b82 */ /* 0x000f640000000a00 */
[----:B------:R-:W1:Y:S01]  /*5c30*/  SYNCS.PHASECHK.TRANS64.TRYWAIT P5, [UR13+0x2e0], R30 ;  /* 0x0002e01eff0075a7 */ /* 0x000e6200080a110d */
[C---:B---3--:R-:W-:Y:S05]  /*5c40*/  @!P1 IMAD.HI.U32 R8, R11.reuse, R8, RZ ;  /* 0x000000080b089227 */ /* 0x048fea00078e00ff */
[----:B--2---:R-:W2:Y:S01]  /*5c50*/  @!P1 LDC R0, c[0x0][0xb20] ;  /* 0x0002c800ff009b82 */ /* 0x004ea20000000800 */
[----:B------:R-:W-:Y:S01]  /*5c60*/  @!P1 SHF.R.U32.HI R8, RZ, R9, R8 ;  /* 0x00000009ff089219 */ /* 0x000fe20000011608 */
[----:B-----5:R-:W-:Y:S01]  /*5c70*/  @!P1 IMAD.HI.U32 R13, R10, R13, RZ ;  /* 0x0000000d0a0d9227 */ /* 0x020fe200078e00ff */
[----:B------:R-:W-:Y:S05]  /*5c80*/  @!P1 ISETP.NE.AND P0, PT, R12, 0x1, PT ;  /* 0x000000010c00980c */ /* 0x000fea0003f05270 */
[----:B------:R-:W3:Y:S01]  /*5c90*/  @!P1 LDC R2, c[0x0][0xb0c] ;  /* 0x0002c300ff029b82 */ /* 0x000ee20000000800 */
[----:B--2---:R-:W-:Y:S02]  /*5ca0*/  @!P1 SHF.R.U32.HI R0, RZ, R0, R13 ;  /* 0x00000000ff009219 */ /* 0x004fe4000001160d */
[----:B---3--:R-:W-:Y:S02]  /*5cb0*/  @!P1 ISETP.NE.AND P3, PT, R2, 0x1, PT ;  /* 0x000000010200980c */ /* 0x008fe40003f65270 */
[----:B------:R-:W-:Y:S02]  /*5cc0*/  @!P1 SEL R9, R10, R0, !P0 ;  /* 0x000000000a099207 */ /* 0x000fe40004000000 */
[----:B------:R-:W-:Y:S02]  /*5cd0*/  ELECT P0, URZ, PT ;  /* 0x0000000000ff782f */ /* 0x000fe40003800000 */
[----:B------:R-:W-:Y:S05]  /*5ce0*/  @!P1 SEL R8, R11, R8, !P3 ;  /* 0x000000080b089207 */ /* 0x000fea0005800000 */
[----:B------:R-:W-:Y:S02]  /*5cf0*/  @!P1 IMAD.IADD R0, R9, 0x1, -R8 ;  /* 0x0000000109009824 */ /* 0x000fe400078e0a08 */
[----:B------:R-:W-:Y:S02]  /*5d00*/  @!P1 IMAD.IADD R8, R8, 0x1, -R9 ;  /* 0x0000000108089824 */ /* 0x000fe400078e0a09 */
[----:B------:R-:W-:Y:S02]  /*5d10*/  @!P1 IMAD R11, R0, R2, R11 ;  /* 0x00000002000b9224 */ /* 0x000fe400078e020b */
[----:B------:R-:W-:Y:S01]  /*5d20*/  @!P1 IMAD R10, R8, R12, R10 ;  /* 0x0000000c080a9224 */ /* 0x000fe200078e020a */
[----:B-1----:R-:W-:Y:S06]  /*5d30*/  @!P5 BRA `(.L_x_116) ;  /* 0x0000004000dcd947 */ /* 0x002fec0003800000 */
.L_x_260:
[----:B------:R-:W-:Y:S01]  /*5d40*/  UIADD3 UR41, UPT, UPT, UR13, 0x2d0, URZ ;  /* 0x000002d00d297890 */ /* 0x000fe2000fffe0ff */
[----:B------:R-:W-:Y:S01]  /*5d50*/  PLOP3.LUT P0, PT, P2, P0, PT, 0xf2, 0x2f ;  /* 0x00000000002f781c */ /* 0x000fe20001701e72 */
[----:B------:R-:W-:Y:S01]  /*5d60*/  UMOV UR22, 0x0 ;  /* 0x0000000000167882 */ /* 0x000fe20000000000 */
[----:B------:R-:W-:Y:S01]  /*5d70*/  UMOV UR23, 0x10000000 ;  /* 0x1000000000177882 */ /* 0x000fe20000000000 */
[----:B------:R-:W-:Y:S01]  /*5d80*/  UPRMT UR21, UR37, 0x654, UR41 ;  /* 0x0000065425157896 */ /* 0x000fe20008000029 */
[----:B------:R-:W-:Y:S02]  /*5d90*/  UMOV UR44, UR36 ;  /* 0x00000024002c7c82 */ /* 0x000fe40008000000 */
[----:B------:R-:W-:Y:S01]  /*5da0*/  UMOV UR33, UR41 ;  /* 0x0000002900217c82 */ /* 0x000fe20008000000 */
[----:B------:R-:W-:Y:S01]  /*5db0*/  UMOV UR28, UR36 ;  /* 0x00000024001c7c82 */ /* 0x000fe20008000000 */
[----:B------:R-:W-:Y:S01]  /*5dc0*/  UMOV UR25, UR41 ;  /* 0x0000002900197c82 */ /* 0x000fe20008000000 */
[----:B------:R-:W-:Y:S01]  /*5dd0*/  UMOV UR20, UR36 ;  /* 0x0000002400147c82 */ /* 0x000fe20008000000 */
[----:B------:R-:W-:Y:S01]  /*5de0*/  UMOV UR17, UR41 ;  /* 0x0000002900117c82 */ /* 0x000fe20008000000 */
[----:B------:R-:W-:Y:S02]  /*5df0*/  UMOV UR12, UR36 ;  /* 0x00000024000c7c82 */ /* 0x000fe40008000000 */
[----:B------:R-:W-:Y:S01]  /*5e00*/  @!P0 IADD3 R2, P2, PT, R28, 0x580, RZ ;  /* 0x000005801c028810 */ /* 0x000fe20007f5e0ff */
[----:B------:R-:W-:Y:S01]  /*5e10*/  @!P0 IMAD R108, R108, 0x50, RZ ;  /* 0x000000506c6c8824 */ /* 0x000fe200078e02ff */
[----:B------:R-:W-:Y:S01]  /*5e20*/  VOTEU.ALL UP1, P0 ;  /* 0x0000000000ff7886 */ /* 0x000fe20000020000 */
[----:B------:R-:W-:Y:S01]  /*5e30*/  VOTEU.ALL UP3, P0 ;  /* 0x0000000000ff7886 */ /* 0x000fe20000060000 */
[----:B------:R-:W-:Y:S01]  /*5e40*/  @!P0 R2UR UR9, R2 ;  /* 0x00000000020982ca */ /* 0x000fe200000e0000 */
[----:B-1----:R-:W-:Y:S01]  /*5e50*/  @!P0 IMAD.X R0, RZ, RZ, R29, P2 ;  /* 0x000000ffff008224 */ /* 0x002fe200010e061d */
[----:B------:R-:W-:Y:S01]  /*5e60*/  VOTEU.ALL UP4, P0 ;  /* 0x0000000000ff7886 */ /* 0x000fe20000080000 */
[----:B------:R-:W-:Y:S01]  /*5e70*/  @!P0 IMAD.SHL.U32 R109, R109, 0x40, RZ ;  /* 0x000000406d6d8824 */ /* 0x000fe200078e00ff */
[----:B------:R-:W-:Y:S01]  /*5e80*/  @!P0 R2UR UR42, R108 ;  /* 0x000000006c2a82ca */ /* 0x000fe200000e0000 */
[----:B------:R-:W-:Y:S01]  /*5e90*/  VOTEU.ALL UP2, P0 ;  /* 0x0000000000ff7886 */ /* 0x000fe20000040000 */
[----:B------:R-:W-:Y:S01]  /*5ea0*/  @!P0 R2UR UR8, R0 ;  /* 0x00000000000882ca */ /* 0x000fe200000e0000 */
[----:B------:R-:W-:Y:S01]  /*5eb0*/  @!UP4 UIMAD UR5, UR6, 0x2800, UR4 ;  /* 0x000028000605c8a4 */ /* 0x000fe2000f8e0204 */
[----:B------:R-:W-:Y:S01]  /*5ec0*/  @!P0 R2UR UR43, R109 ;  /* 0x000000006d2b82ca */ /* 0x000fe200000e0000 */
[----:B------:R-:W-:Y:S02]  /*5ed0*/  IMAD.IADD R108, R10, 0x1, R106 ;  /* 0x000000010a6c7824 */ /* 0x000fe400078e026a */
[----:B------:R-:W-:Y:S01]  /*5ee0*/  @!UP4 UIADD3 UR40, UPT, UPT, UR5, 0x400, URZ ;  /* 0x000004000528c890 */ /* 0x000fe2000fffe0ff */
[----:B------:R-:W-:Y:S01]  /*5ef0*/  IMAD.IADD R109, R11, 0x1, R107 ;  /* 0x000000010b6d7824 */ /* 0x000fe200078e026b */
[----:B------:R-:W-:Y:S01]  /*5f00*/  @!UP4 UIADD3 UR32, UPT, UPT, UR5, 0xc00, URZ ;  /* 0x00000c000520c890 */ /* 0x000fe2000fffe0ff */
[----:B------:R-:W-:Y:S01]  /*5f10*/  IMAD.U32 R8, RZ, RZ, UR9 ;  /* 0x00000009ff087e24 */ /* 0x000fe2000f8e00ff */
[----:B------:R-:W-:Y:S02]  /*5f20*/  @!UP4 UIADD3 UR24, UPT, UPT, UR5, 0x1400, URZ ;  /* 0x000014000518c890 */ /* 0x000fe4000fffe0ff */
[----:B------:R-:W-:Y:S02]  /*5f30*/  @!UP4 UIADD3 UR34, UPT, UPT, UR42, 0x10, URZ ;  /* 0x000000102a22c890 */ /* 0x000fe4000fffe0ff */
[----:B------:R-:W-:Y:S01]  /*5f40*/  IMAD.U32 R9, RZ, RZ, UR8 ;  /* 0x00000008ff097e24 */ /* 0x000fe2000f8e00ff */
[----:B------:R-:W-:Y:S01]  /*5f50*/  @!P0 R2UR UR30, R8 ;  /* 0x00000000081e82ca */ /* 0x000fe200000e0000 */
[----:B------:R-:W-:Y:S01]  /*5f60*/  UMOV UR35, UR43 ;  /* 0x0000002b00237c82 */ /* 0x000fe20008000000 */
[----:B------:R-:W-:Y:S02]  /*5f70*/  @!UP4 UIADD3 UR26, UPT, UPT, UR42, 0x20, URZ ;  /* 0x000000202a1ac890 */ /* 0x000fe4000fffe0ff */
[----:B------:R-:W-:Y:S01]  /*5f80*/  @!P0 R2UR UR31, R9 ;  /* 0x00000000091f82ca */ /* 0x000fe200000e0000 */
[----:B------:R-:W-:Y:S01]  /*5f90*/  UMOV UR27, UR43 ;  /* 0x0000002b001b7c82 */ /* 0x000fe20008000000 */
[----:B------:R-:W-:Y:S02]  /*5fa0*/  @!UP4 UIADD3 UR18, UPT, UPT, UR42, 0x30, URZ ;  /* 0x000000302a12c890 */ /* 0x000fe4000fffe0ff */
[----:B------:R-:W-:Y:S01]  /*5fb0*/  @!UP4 UIADD3 UR16, UPT, UPT, UR5, 0x1c00, URZ ;  /* 0x00001c000510c890 */ /* 0x000fe2000fffe0ff */
[----:B------:R-:W-:Y:S01]  /*5fc0*/  UMOV UR19, UR43 ;  /* 0x0000002b00137c82 */ /* 0x000fe20008000000 */
[----:B------:R-:W-:Y:S02]  /*5fd0*/  @!UP4 UIADD3 UR10, UPT, UPT, UR42, 0x40, URZ ;  /* 0x000000402a0ac890 */ /* 0x000fe4000fffe0ff */
[----:B------:R-:W-:Y:S01]  /*5fe0*/  @!UP4 UIADD3 UR8, UPT, UPT, UR5, 0x2400, URZ ;  /* 0x000024000508c890 */ /* 0x000fe2000fffe0ff */
[----:B------:R-:W-:Y:S01]  /*5ff0*/  UMOV UR9, UR41 ;  /* 0x0000002900097c82 */ /* 0x000fe20008000000 */
[----:B------:R-:W-:Y:S03]  /*6000*/  UMOV UR11, UR43 ;  /* 0x0000002b000b7c82 */ /* 0x000fe60008000000 */
[----:B------:R-:W-:Y:S01]  /*6010*/  @!UP1 UTMALDG.3D [UR40], [UR30], desc[UR22] ;  /* 0x000016281e0095b4 */ /* 0x000fe20008011000 */
[----:B------:R-:W-:Y:S01]  /*6020*/  VOTEU.ALL UP1, P0 ;  /* 0x0000000000ff7886 */ /* 0x000fe20000020000 */
[----:B------:R1:W-:Y:S01]  /*6030*/  @!UP3 UTMALDG.3D [UR32], [UR30], desc[UR22] ;  /* 0x000016201e00b5b4 */ /* 0x0003e20008011000 */
[----:B------:R2:W-:Y:S01]  /*6040*/  @!UP2 UTMALDG.3D [UR24], [UR30], desc[UR22] ;  /* 0x000016181e00a5b4 */ /* 0x0005e20008011000 */
[----:B------:R-:W-:Y:S02]  /*6050*/  VOTEU.ALL UP2, P0 ;  /* 0x0000000000ff7886 */ /* 0x000fe40000040000 */
[----:B------:R2:W-:Y:S03]  /*6060*/  @!UP1 UTMALDG.3D [UR16], [UR30], desc[UR22] ;  /* 0x000016101e0095b4 */ /* 0x0005e60008011000 */
[----:B------:R2:W-:Y:S01]  /*6070*/  @!UP2 UTMALDG.3D [UR8], [UR30], desc[UR22] ;  /* 0x000016081e00a5b4 */ /* 0x0005e20008011000 */
[----:B------:R2:W-:Y:S01]  /*6080*/  @!P0 SYNCS.ARRIVE.TRANS64.RED.A0TR RZ, [UR13+0x2d0], R23 ;  /* 0x0002d017ffff89a7 */ /* 0x0005e2000830040d */
[C---:B------:R-:W-:Y:S04]  /*6090*/  ISETP.NE.AND P0, PT, R26.reuse, 0x2, PT ;  /* 0x000000021a00780c */ /* 0x040fe80003f05270 */
[----:B------:R-:W-:Y:S02]  /*60a0*/  SEL R0, RZ, 0x1, P0 ;  /* 0x00000001ff007807 */ /* 0x000fe40000000000 */
[----:B------:R-:W-:Y:S02]  /*60b0*/  SEL R26, R26, RZ, P0 ;  /* 0x000000ff1a1a7207 */ /* 0x000fe40000000000 */
[----:B------:R-:W-:Y:S02]  /*60c0*/  LOP3.LUT R25, R25, R0, RZ, 0x3c, !PT ;  /* 0x0000000019197212 */ /* 0x000fe400078e3cff */
[----:B-1----:R-:W-:Y:S01]  /*60d0*/  @P4 R2UR UR36, R24 ;  /* 0x00000000182442ca */ /* 0x002fe200000e0000 */
[----:B------:R-:W-:Y:S01]  /*60e0*/  SYNCS.ARRIVE.TRANS64.RED.A1T0 RZ, [UR21], RZ ;  /* 0x000000ffffff79a7 */ /* 0x000fe20008100415 */
[----:B------:R-:W-:Y:S04]  /*60f0*/  UIADD3 UR21, UPT, UPT, UR6, 0x1, URZ ;  /* 0x0000000106157890 */ /* 0x000fe8000fffe0ff */
[----:B------:R-:W-:Y:S04]  /*6100*/  UISETP.NE.AND UP1, UPT, UR21, 0x2, UPT ;  /* 0x000000021500788c */ /* 0x000fe8000bf25270 */
[----:B------:R-:W-:Y:S02]  /*6110*/  USEL UR13, URZ, 0x1, UP1 ;  /* 0x00000001ff0d7887 */ /* 0x000fe40008800000 */
[----:B------:R-:W-:Y:S02]  /*6120*/  USEL UR6, UR21, URZ, UP1 ;  /* 0x000000ff15067287 */ /* 0x000fe40008800000 */
[----:B------:R-:W-:Y:S02]  /*6130*/  UPLOP3.LUT UP1, UPT, UPT, UPT, UPT, 0x80, 0x8 ;  /* 0x000000000008789c */ /* 0x000fe40003f2f070 */
[----:B------:R-:W-:Y:S01]  /*6140*/  LOP3.LUT R27, R27, UR13, RZ, 0x3c, !PT ;  /* 0x0000000d1b1b7c12 */ /* 0x000fe2000f8e3cff */
[----:B--2---:R-:W-:Y:S08]  /*6150*/  @P4 BRA `(.L_x_117) ;  /* 0xfffffff400304947 */ /* 0x004ff0000383ffff */
[----:B------:R-:W-:Y:S01]  /*6160*/  UIADD3 UR5, UPT, UPT, UR4, 0x2e0, URZ ;  /* 0x000002e004057890 */ /* 0x000fe2000fffe0ff */
[----:B------:R-:W-:-:S03]  /*6170*/  SHF.L.U32 R2, R27, 0x1f, RZ ;  /* 0x0000001f1b027819 */ /* 0x000fc600000006ff */
[----:B------:R-:W-:-:S09]  /*6180*/  ULEA UR4, UR6, UR5, 0x3 ;  /* 0x0000000506047291 */ /* 0x000fd2000f8e18ff */
[----:B------:R-:W1:Y:S02]  /*6190*/  SYNCS.PHASECHK.TRANS64.TRYWAIT P0, [UR4], R2 ;  /* 0x00000002ff0075a7 */ /* 0x000e640008001104 */
[----:B-1----:R-:W-:Y:S05]  /*61a0*/  @!P0 BRA `(.L_x_118) ;  /* 0x0000003c00d88947 */ /* 0x002fea0003800000 */
.L_x_262:
[----:B------:R-:W-:-:S04]  /*61b0*/  UIADD3 UR6, UPT, UPT, UR6, 0x1, URZ ;  /* 0x0000000106067890 */ /* 0x000fc8000fffe0ff */
[----:B------:R-:W-:-:S04]  /*61c0*/  UISETP.NE.AND UP0, UPT, UR6, 0x2, UPT ;  /* 0x000000020600788c */ /* 0x000fc8000bf05270 */
[----:B------:R-:W-:Y:S02]  /*61d0*/  USEL UR4, URZ, 0x1, UP0 ;  /* 0x00000001ff047887 */ /* 0x000fe40008000000 */
[----:B------:R-:W-:-:S04]  /*61e0*/  USEL UR6, UR6, URZ, UP0 ;  /* 0x000000ff06067287 */ /* 0x000fc80008000000 */
[----:B------:R-:W-:Y:S01]  /*61f0*/  ULEA UR6, UR6, UR5, 0x3 ;  /* 0x0000000506067291 */ /* 0x000fe2000f8e18ff */
[----:B-1----:R-:W-:-:S04]  /*6200*/  LOP3.LUT R2, R27, UR4, RZ, 0x3c, !PT ;  /* 0x000000041b027c12 */ /* 0x002fc8000f8e3cff */
[----:B------:R-:W-:Y:S01]  /*6210*/  SHF.L.U32 R2, R2, 0x1f, RZ ;  /* 0x0000001f02027819 */ /* 0x000fe200000006ff */
[----:B------:R-:W-:-:S07]  /*6220*/  IMAD.U32 R0, RZ, RZ, UR6 ;  /* 0x00000006ff007e24 */ /* 0x000fce000f8e00ff */
.L_x_119:
[----:B-1----:R1:W2:Y:S02]  /*6230*/  SYNCS.PHASECHK.TRANS64.TRYWAIT P0, [R0+URZ], R2 ;  /* 0x00000002000075a7 */ /* 0x0022a400080011ff */
[----:B--2---:R-:W-:Y:S05]  /*6240*/  @!P0 NANOSLEEP.SYNCS 0x989680 ;  /* 0x009896800000895d */ /* 0x004fea0003900000 */
[----:B------:R-:W2:Y:S02]  /*6250*/  @!P0 SYNCS.PHASECHK.TRANS64 P0, [R0+URZ], R2 ;  /* 0x00000002000085a7 */ /* 0x000ea400080010ff */
[----:B--2---:R-:W-:Y:S05]  /*6260*/  @P0 EXIT ;  /* 0x000000000000094d */ /* 0x004fea0003800000 */
[----:B------:R-:W-:Y:S05]  /*6270*/  BRA `(.L_x_119) ;  /* 0xfffffffc00ec7947 */ /* 0x000fea000383ffff */
.L_x_109:
[----:B------:R-:W-:-:S06]  /*6280*/  UISETP.GE.AND UP1, UPT, UR8, 0x4, UPT ;  /* 0x000000040800788c */ /* 0x000fcc000bf26270 */
[----:B------:R-:W-:-:S13]  /*6290*/  PLOP3.LUT P0, PT, PT, PT, UP1, 0x80, 0x8 ;  /* 0x000000000008781c */ /* 0x000fda0003f0f018 */
[----:B------:R-:W-:Y:S05]  /*62a0*/  @!P0 EXIT ;  /* 0x000000000000894d */ /* 0x000fea0003800000 */
[----:B------:R-:W-:Y:S01]  /*62b0*/  BAR.SYNC.DEFER_BLOCKING 0x6, 0xa0 ;  /* 0x0182800000007b1d */ /* 0x000fe20000010000 */
[C---:B------:R-:W-:Y:S01]  /*62c0*/  IMAD.SHL.U32 R3, R121.reuse, 0x10, RZ ;  /* 0x0000001079037824 */ /* 0x040fe200078e00ff */
[----:B------:R-:W-:Y:S01]  /*62d0*/  SHF.R.U32.HI R4, RZ, 0x1, R121 ;  /* 0x00000001ff047819 */ /* 0x000fe20000011679 */
[C---:B------:R-:W-:Y:S01]  /*62e0*/  IMAD.SHL.U32 R2, R121.reuse, 0x8, RZ ;  /* 0x0000000879027824 */ /* 0x040fe200078e00ff */
[----:B------:R-:W-:Y:S01]  /*62f0*/  CS2R R118, SRZ ;  /* 0x0000000000767805 */ /* 0x000fe2000001ff00 */
[----:B------:R-:W-:Y:S01]  /*6300*/  IMAD.U32 R16, R121, 0x10000, RZ ;  /* 0x0001000079107824 */ /* 0x000fe200078e00ff */
[----:B------:R-:W-:Y:S02]  /*6310*/  UMOV UR40, 0x400 ;  /* 0x0000040000287882 */ /* 0x000fe40000000000 */
[----:B------:R-:W1:Y:S01]  /*6320*/  LDC R113, c[0x0][0x370] ;  /* 0x0000dc00ff717b82 */ /* 0x000e620000000800 */
[----:B------:R-:W-:Y:S01]  /*6330*/  ULEA UR40, UR37, UR40, 0x18 ;  /* 0x0000002825287291 */ /* 0x000fe2000f8ec0ff */
[----:B------:R-:W-:Y:S01]  /*6340*/  LOP3.LUT R5, R3, 0x40, RZ, 0xc0, !PT ;  /* 0x0000004003057812 */ /* 0x000fe200078ec0ff */
[----:B------:R-:W-:Y:S01]  /*6350*/  IMAD.SHL.U32 R114, R121, 0x2, RZ ;  /* 0x0000000279727824 */ /* 0x000fe200078e00ff */
[----:B------:R-:W-:Y:S01]  /*6360*/  LOP3.LUT R2, R2, 0x300, RZ, 0xc0, !PT ;  /* 0x0000030002027812 */ /* 0x000fe200078ec0ff */
[----:B------:R-:W-:Y:S01]  /*6370*/  IMAD.MOV.U32 R120, RZ, RZ, 0x1 ;  /* 0x00000001ff787424 */ /* 0x000fe200078e00ff */
[----:B------:R-:W-:Y:S01]  /*6380*/  LOP3.LUT R4, R5, 0x8, R4, 0xf8, !PT ;  /* 0x0000000805047812 */ /* 0x000fe200078ef804 */
[----:B------:R-:W-:Y:S01]  /*6390*/  IMAD.MOV.U32 R65, RZ, RZ, RZ ;  /* 0x000000ffff417224 */ /* 0x000fe200078e00ff */
[----:B------:R-:W2:Y:S01]  /*63a0*/  LDC R62, c[0x0][0xb0c] ;  /* 0x0002c300ff3e7b82 */ /* 0x000ea20000000800 */
[--C-:B------:R-:W-:Y:S01]  /*63b0*/  LOP3.LUT R2, R2, 0x30, R3.reuse, 0xf8, !PT ;  /* 0x0000003002027812 */ /* 0x100fe200078ef803 */
[----:B------:R-:W-:Y:S01]  /*63c0*/  IMAD.MOV.U32 R123, RZ, RZ, RZ ;  /* 0x000000ffff7b7224 */ /* 0x000fe200078e00ff */
[----:B------:R-:W-:Y:S01]  /*63d0*/  LOP3.LUT R16, R16, 0x600000, RZ, 0xc0, !PT ;  /* 0x0060000010107812 */ /* 0x000fe200078ec0ff */
[----:B------:R-:W-:Y:S01]  /*63e0*/  IMAD.MOV.U32 R117, RZ, RZ, RZ ;  /* 0x000000ffff757224 */ /* 0x000fe200078e00ff */
[----:B------:R-:W-:Y:S01]  /*63f0*/  LOP3.LUT R114, R4, 0x8, R114, 0x78, !PT ;  /* 0x0000000804727812 */ /* 0x000fe200078e7872 */
[----:B------:R-:W4:Y:S01]  /*6400*/  LDCU.64 UR48, c[0x0][0x348] ;  /* 0x00006900ff3077ac */ /* 0x000f220008000a00 */
[----:B------:R-:W-:Y:S01]  /*6410*/  LOP3.LUT R2, R2, 0x80, R3, 0xf8, !PT ;  /* 0x0000008002027812 */ /* 0x000fe200078ef803 */
[----:B------:R-:W1:Y:S01]  /*6420*/  LDC R111, c[0x0][0xb20] ;  /* 0x0002c800ff6f7b82 */ /* 0x000e620000000800 */
[----:B------:R-:W3:Y:S01]  /*6430*/  LDS R0, [UR40+0x3b0] ;  /* 0x0003b028ff007984 */ /* 0x000ee20008000800 */
[----:B------:R-:W-:Y:S01]  /*6440*/  LOP3.LUT R121, R121, 0x60, RZ, 0xc0, !PT ;  /* 0x0000006079797812 */ /* 0x000fe200078ec0ff */
[----:B------:R-:W1:Y:S01]  /*6450*/  LDCU.64 UR38, c[0x0][0x888] ;  /* 0x00011100ff2677ac */ /* 0x000e620008000a00 */
[----:B------:R-:W-:Y:S01]  /*6460*/  LOP3.LUT R114, R2, R114, RZ, 0xfc, !PT ;  /* 0x0000007202727212 */ /* 0x000fe200078efcff */
[----:B------:R-:W-:-:S03]  /*6470*/  UIADD3 UR43, UPT, UPT, UR40, 0x400, URZ ;  /* 0x00000400282b7890 */ /* 0x000fc6000fffe0ff */
[----:B------:R-:W1:Y:S01]  /*6480*/  LDC R61, c[0x0][0xb30] ;  /* 0x0002cc00ff3d7b82 */ /* 0x000e620000000800 */
[----:B------:R-:W-:Y:S01]  /*6490*/  UMOV UR42, URZ ;  /* 0x000000ff002a7c82 */ /* 0x000fe20008000000 */
[----:B------:R-:W-:-:S06]  /*64a0*/  UMOV UR41, URZ ;  /* 0x000000ff00297c82 */ /* 0x000fcc0008000000 */
[----:B------:R-:W1:Y:S08]  /*64b0*/  LDC.64 R104, c[0x0][0xb10] ;  /* 0x0002c400ff687b82 */ /* 0x000e700000000a00 */
[----:B------:R-:W1:Y:S08]  /*64c0*/  LDC.64 R58, c[0x0][0xb18] ;  /* 0x0002c600ff3a7b82 */ /* 0x000e700000000a00 */
[----:B------:R-:W1:Y:S08]  /*64d0*/  LDC.64 R100, c[0x0][0x888] ;  /* 0x00022200ff647b82 */ /* 0x000e700000000a00 */
[----:B------:R-:W1:Y:S01]  /*64e0*/  LDC.64 R56, c[0x0][0xb28] ;  /* 0x0002ca00ff387b82 */ /* 0x000e620000000a00 */
[----:B---3--:R-:W-:-:S07]  /*64f0*/  IMAD.IADD R16, R0, 0x1, R16 ;  /* 0x0000000100107824 */ /* 0x008fce00078e0210 */
[----:B------:R-:W3:Y:S08]  /*6500*/  LDC.64 R102, c[0x0][0x890] ;  /* 0x00022400ff667b82 */ /* 0x000ef00000000a00 */
[----:B------:R-:W1:Y:S08]  /*6510*/  LDC.64 R98, c[0x0][0x8b0] ;  /* 0x00022c00ff627b82 */ /* 0x000e700000000a00 */
[----:B------:R-:W1:Y:S08]  /*6520*/  LDC.64 R96, c[0x0][0x8a8] ;  /* 0x00022a00ff607b82 */ /* 0x000e700000000a00 */
[----:B--2-4-:R-:W1:Y:S02]  /*6530*/  LDC R112, c[0x0][0x374] ;  /* 0x0000dd00ff707b82 */ /* 0x014e640000000800 */
.L_x_143:
[C---:B------:R-:W-:Y:S02]  /*6540*/  LEA R0, R123.reuse, UR40, 0x3 ;  /* 0x000000287b007c11 */ /* 0x040fe4000f8e18ff */
[----:B------:R-:W-:Y:S02]  /*6550*/  SHF.L.U32 R2, R118, 0x1f, RZ ;  /* 0x0000001f76027819 */ /* 0x000fe400000006ff */
[----:B------:R-:W-:Y:S02]  /*6560*/  LEA R20, R123, UR40, 0x4 ;  /* 0x000000287b147c11 */ /* 0x000fe4000f8e20ff */
[----:B------:R-:W2:Y:S02]  /*6570*/  SYNCS.PHASECHK.TRANS64.TRYWAIT P0, [R0+URZ+0x300], R2 ;  /* 0x00030002000075a7 */ /* 0x000ea400080011ff */
[----:B--2---:R-:W-:Y:S05]  /*6580*/  @!P0 BRA `(.L_x_120) ;  /* 0x0000003800f88947 */ /* 0x004fea0003800000 */
.L_x_263:
[----:B------:R-:W4:Y:S01]  /*6590*/  LDC.64 R10, c[0x0][0xb10] ;  /* 0x0002c400ff0a7b82 */ /* 0x000f220000000a00 */
[----:B------:R-:W3:Y:S01]  /*65a0*/  LDS.128 R20, [R20+0x390] ;  /* 0x0003900014147984 */ /* 0x000ee20000000c00 */
[----:B-1----:R-:W-:Y:S01]  /*65b0*/  ISETP.NE.AND P1, PT, R61, 0x1, PT ;  /* 0x000000013d00780c */ /* 0x002fe20003f25270 */
[----:B--2---:R-:W-:Y:S01]  /*65c0*/  VIADD R0, R0, 0x310 ;  /* 0x0000031000007836 */ /* 0x004fe20000000000 */
[----:B------:R-:W-:Y:S04]  /*65d0*/  ISETP.GE.AND P0, PT, R60, 0x1, PT ;  /* 0x000000013c00780c */ /* 0x000fe80003f06270 */
[----:B------:R-:W1:Y:S01]  /*65e0*/  LDC.64 R8, c[0x0][0xb18] ;  /* 0x0002c600ff087b82 */ /* 0x000e620000000a00 */
[----:B------:R-:W-:Y:S01]  /*65f0*/  PRMT R0, RZ, 0x654, R0 ;  /* 0x00000654ff007816 */ /* 0x000fe20000000000 */
[----:B------:R-:W-:Y:S01]  /*6600*/  @!PT LDS RZ, [RZ] ;  /* 0x00000000fffff984 */ /* 0x000fe20000000800 */
[----:B------:R-:W-:Y:S01]  /*6610*/  @!PT LDS RZ, [RZ] ;  /* 0x00000000fffff984 */ /* 0x000fe20000000800 */
[----:B------:R-:W-:Y:S01]  /*6620*/  @!PT LDS RZ, [RZ] ;  /* 0x00000000fffff984 */ /* 0x000fe20000000800 */
[----:B------:R-:W-:Y:S01]  /*6630*/  @!PT LDS RZ, [RZ] ;  /* 0x00000000fffff984 */ /* 0x000fe20000000800 */
[----:B------:R2:W-:Y:S06]  /*6640*/  MEMBAR.ALL.CTA ;  /* 0x0000000000007992 */ /* 0x0005ec0000008000 */
[----:B--2---:R-:W2:Y:S01]  /*6650*/  FENCE.VIEW.ASYNC.S ;  /* 0x00000000000073c6 */ /* 0x004ea20000000000 */
[----:B------:R-:W1:Y:S08]  /*6660*/  @!P1 LDC R12, c[0x0][0xb20] ;  /* 0x0002c800ff0c9b82 */ /* 0x000e700000000800 */
[----:B------:R-:W1:Y:S01]  /*6670*/  @!P1 LDC R7, c[0x0][0xb0c] ;  /* 0x0002c300ff079b82 */ /* 0x000e620000000800 */
[----:B--2---:R2:W-:Y:S01]  /*6680*/  SYNCS.ARRIVE.TRANS64.RED.A1T0 RZ, [R0+URZ], RZ ;  /* 0x000000ff00ff79a7 */ /* 0x0045e200081004ff */
[----:B---3--:R-:W-:Y:S04]  /*6690*/  LOP3.LUT P4, RZ, R22, 0x1, RZ, 0xc0, !PT ;  /* 0x0000000116ff7812 */ /* 0x008fe8000788c0ff */
[----:B------:R-:W-:Y:S09]  /*66a0*/  P2R R122, PR, RZ, 0x10 ;  /* 0x00000010ff7a7803 */ /* 0x000ff20000000000 */
[----:B------:R-:W-:Y:S02]  /*66b0*/  @P4 MOV R64, R20 ;  /* 0x0000001400404202 */ /* 0x000fe40000000f00 */
[----:B------:R-:W-:Y:S01]  /*66c0*/  @P4 LOP3.LUT R63, R21, 0xffff, RZ, 0xc0, !PT ;  /* 0x0000ffff153f4812 */ /* 0x000fe200078ec0ff */
[----:B--2-4-:R-:W-:Y:S06]  /*66d0*/  @!P0 BRA `(.L_x_121) ;  /* 0x0000000000a48947 */ /* 0x014fec0003800000 */
[----:B------:R-:W-:Y:S01]  /*66e0*/  IMAD.HI.U32 R0, R112, R59, RZ ;  /* 0x0000003b70007227 */ /* 0x000fe200078e00ff */
[----:B------:R-:W-:Y:S02]  /*66f0*/  ISETP.NE.AND P0, PT, R58, 0x1, PT ;  /* 0x000000013a00780c */ /* 0x000fe40003f05270 */
[----:B------:R-:W-:Y:S01]  /*6700*/  ISETP.NE.AND P2, PT, R60, 0x1, PT ;  /* 0x000000013c00780c */ /* 0x000fe20003f45270 */
[----:B------:R-:W-:Y:S01]  /*6710*/  IMAD.HI.U32 R4, R113, R104, RZ ;  /* 0x0000006871047227 */ /* 0x000fe200078e00ff */
[----:B------:R-:W-:Y:S02]  /*6720*/  SHF.R.U32.HI R0, RZ, R111, R0 ;  /* 0x0000006fff007219 */ /* 0x000fe40000011600 */
[----:B------:R-:W-:Y:S01]  /*6730*/  ISETP.NE.AND P3, PT, R62, 0x1, PT ;  /* 0x000000013e00780c */ /* 0x000fe20003f65270 */
[----:B------:R-:W-:Y:S01]  /*6740*/  IMAD.HI.U32 R6, R63, R59, RZ ;  /* 0x0000003b3f067227 */ /* 0x000fe200078e00ff */
[-C--:B------:R-:W-:Y:S02]  /*6750*/  SHF.R.U32.HI R4, RZ, R105.reuse, R4 ;  /* 0x00000069ff047219 */ /* 0x080fe40000011604 */
[----:B------:R-:W-:Y:S01]  /*6760*/  SEL R0, R112, R0, !P0 ;  /* 0x0000000070007207 */ /* 0x000fe20004000000 */
[----:B------:R-:W-:Y:S01]  /*6770*/  IMAD.HI.U32 R5, R64, R104, RZ ;  /* 0x0000006840057227 */ /* 0x000fe200078e00ff */
[----:B------:R-:W-:Y:S03]  /*6780*/  SEL R4, R113, R4, !P3 ;  /* 0x0000000471047207 */ /* 0x000fe60005800000 */
[-C--:B------:R-:W-:Y:S01]  /*6790*/  IMAD.HI.U32 R3, R0, R56.reuse, RZ ;  /* 0x0000003800037227 */ /* 0x080fe200078e00ff */
[----:B------:R-:W-:Y:S03]  /*67a0*/  SHF.R.U32.HI R5, RZ, R105, R5 ;  /* 0x00000069ff057219 */ /* 0x000fe60000011605 */
[----:B------:R-:W-:Y:S01]  /*67b0*/  IMAD.HI.U32 R2, R4, R56, RZ ;  /* 0x0000003804027227 */ /* 0x000fe200078e00ff */
[----:B------:R-:W-:Y:S02]  /*67c0*/  @P2 SHF.R.U32.HI R0, RZ, R57, R3 ;  /* 0x00000039ff002219 */ /* 0x000fe40000011603 */
[----:B------:R-:W-:Y:S02]  /*67d0*/  SHF.R.U32.HI R3, RZ, R111, R6 ;  /* 0x0000006fff037219 */ /* 0x000fe40000011606 */
[----:B------:R-:W-:Y:S01]  /*67e0*/  @P2 SHF.R.U32.HI R4, RZ, R57, R2 ;  /* 0x00000039ff042219 */ /* 0x000fe20000011602 */
[----:B------:R-:W-:Y:S01]  /*67f0*/  IMAD R0, R60, R0, RZ ;  /* 0x000000003c007224 */ /* 0x000fe200078e02ff */
[----:B------:R-:W-:Y:S02]  /*6800*/  SEL R3, R63, R3, !P0 ;  /* 0x000000033f037207 */ /* 0x000fe40004000000 */
[----:B------:R-:W-:Y:S01]  /*6810*/  SEL R2, R64, R5, !P3 ;  /* 0x0000000540027207 */ /* 0x000fe20005800000 */
[----:B------:R-:W-:Y:S01]  /*6820*/  IMAD R5, R60, R4, RZ ;  /* 0x000000043c057224 */ /* 0x000fe200078e02ff */
[C---:B------:R-:W-:Y:S01]  /*6830*/  ISETP.GE.AND P0, PT, R3.reuse, R0, PT ;  /* 0x000000000300720c */ /* 0x040fe20003f06270 */
[C---:B------:R-:W-:Y:S03]  /*6840*/  IMAD.HI.U32 R0, R3.reuse, R56, RZ ;  /* 0x0000003803007227 */ /* 0x040fe600078e00ff */
[C---:B------:R-:W-:Y:S02]  /*6850*/  ISETP.GE.OR P0, PT, R2.reuse, R5, P0 ;  /* 0x000000050200720c */ /* 0x040fe40000706670 */
[----:B------:R-:W-:Y:S04]  /*6860*/  SHF.R.U32.HI R0, RZ, R57, R0 ;  /* 0x00000039ff007219 */ /* 0x000fe80000011600 */
[C---:B------:R-:W-:Y:S05]  /*6870*/  SEL R6, R3.reuse, R0, !P2 ;  /* 0x0000000003067207 */ /* 0x040fea0005000000 */
        /* <DEDUP_REMOVED lines=14> */
[----:B------:R-:W-:Y:S07]  /*6960*/  IMAD R63, R3, R58, R63 ;  /* 0x0000003a033f7224 */ /* 0x000fee00078e023f */
.L_x_121:
[----:B------:R-:W-:Y:S01]  /*6970*/  @!P1 IMAD.HI.U32 R0, R64, R10, RZ ;  /* 0x0000000a40009227 */ /* 0x000fe200078e00ff */
[----:B-1----:R-:W-:Y:S01]  /*6980*/  @!P1 ISETP.NE.AND P0, PT, R8, 0x1, PT ;  /* 0x000000010800980c */ /* 0x002fe20003f05270 */
[----:B------:R-:W-:Y:S01]  /*6990*/  ULOP3.LUT UP0, URZ, UR43, 0x90, URZ, 0xc0, !UPT ;  /* 0x000000902bff7892 */ /* 0x000fe2000f80c0ff */
[----:B------:R-:W-:Y:S01]  /*69a0*/  @!P1 ISETP.NE.AND P2, PT, R7, 0x1, PT ;  /* 0x000000010700980c */ /* 0x000fe20003f45270 */
[----:B------:R-:W-:Y:S01]  /*69b0*/  @!P1 IMAD.HI.U32 R2, R63, R9, RZ ;  /* 0x000000093f029227 */ /* 0x000fe200078e00ff */
[----:B------:R-:W-:Y:S02]  /*69c0*/  @!P1 SHF.R.U32.HI R0, RZ, R11, R0 ;  /* 0x0000000bff009219 */ /* 0x000fe40000011600 */
[----:B------:R-:W-:Y:S01]  /*69d0*/  @P4 SHF.R.U32.HI R116, RZ, 0x10, R21 ;  /* 0x00000010ff744819 */ /* 0x000fe20000011615 */
[----:B------:R-:W-:Y:S01]  /*69e0*/  VIADD R123, R123, 0x1 ;  /* 0x000000017b7b7836 */ /* 0x000fe20000000000 */
[----:B------:R-:W-:Y:S02]  /*69f0*/  @!P1 SHF.R.U32.HI R2, RZ, R12, R2 ;  /* 0x0000000cff029219 */ /* 0x000fe40000011602 */
[----:B------:R-:W-:Y:S02]  /*6a00*/  @!P1 SEL R3, R64, R0, !P2 ;  /* 0x0000000040039207 */ /* 0x000fe40005000000 */
[----:B------:R-:W-:Y:S05]  /*6a10*/  @!P1 SEL R2, R63, R2, !P0 ;  /* 0x000000023f029207 */ /* 0x000fea0004000000 */
[----:B------:R-:W-:Y:S02]  /*6a20*/  @!P1 IMAD.IADD R0, R2, 0x1, -R3 ;  /* 0x0000000102009824 */ /* 0x000fe400078e0a03 */
[----:B------:R-:W-:Y:S02]  /*6a30*/  @!P1 IMAD.IADD R2, R3, 0x1, -R2 ;  /* 0x0000000103029824 */ /* 0x000fe400078e0a02 */
[----:B------:R-:W-:Y:S02]  /*6a40*/  @!P1 IMAD R64, R0, R7, R64 ;  /* 0x0000000700409224 */ /* 0x000fe400078e0240 */
[----:B------:R-:W-:Y:S01]  /*6a50*/  @!P1 IMAD R63, R2, R8, R63 ;  /* 0x00000008023f9224 */ /* 0x000fe200078e023f */
[----:B------:R-:W-:Y:S06]  /*6a60*/  BRA.U !UP0, `(.L_x_122) ;  /* 0x00000001087c7547 */ /* 0x000fec000b800000 */
[----:B------:R-:W1:Y:S01]  /*6a70*/  LDCU.64 UR8, c[0x4][0x80] ;  /* 0x01001000ff0877ac */ /* 0x000e620008000a00 */
[----:B------:R-:W-:Y:S01]  /*6a80*/  MOV R2, 0x0 ;  /* 0x0000000000027802 */ /* 0x000fe20000000f00 */
[----:B------:R-:W-:Y:S02]  /*6a90*/  HFMA2 R12, -RZ, RZ, 0, 5.9604644775390625e-08 ;  /* 0x00000001ff0c7431 */ /* 0x000fe400000001ff */
[----:B------:R-:W-:Y:S01]  /*6aa0*/  IMAD.MOV.U32 R8, RZ, RZ, 0x70 ;  /* 0x00000070ff087424 */ /* 0x000fe200078e00ff */
[----:B------:R2:W3:Y:S01]  /*6ab0*/  LDC.64 R14, c[0x4][R2] ;  /* 0x01000000020e7b82 */ /* 0x0004e20000000a00 */
[----:B------:R-:W4:Y:S01]  /*6ac0*/  LDCU.64 UR6, c[0x4][0x88] ;  /* 0x01001100ff0677ac */ /* 0x000f220008000a00 */
[----:B------:R-:W-:Y:S01]  /*6ad0*/  IMAD.MOV.U32 R13, RZ, RZ, RZ ;  /* 0x000000ffff0d7224 */ /* 0x000fe200078e00ff */
[----:B------:R-:W2:Y:S01]  /*6ae0*/  LDCU.64 UR4, c[0x4][0x8] ;  /* 0x01000100ff0477ac */ /* 0x000ea20008000a00 */
[----:B-1----:R-:W-:Y:S01]  /*6af0*/  MOV R5, UR9 ;  /* 0x0000000900057c02 */ /* 0x002fe20008000f00 */
[----:B------:R-:W-:Y:S01]  /*6b00*/  IMAD.U32 R4, RZ, RZ, UR8 ;  /* 0x00000008ff047e24 */ /* 0x000fe2000f8e00ff */
[----:B----4-:R-:W-:Y:S01]  /*6b10*/  MOV R7, UR7 ;  /* 0x0000000700077c02 */ /* 0x010fe20008000f00 */
[----:B------:R-:W-:Y:S01]  /*6b20*/  IMAD.U32 R6, RZ, RZ, UR6 ;  /* 0x00000006ff067e24 */ /* 0x000fe2000f8e00ff */
[----:B--2---:R-:W-:Y:S01]  /*6b30*/  MOV R11, UR5 ;  /* 0x00000005000b7c02 */ /* 0x004fe20008000f00 */
[----:B------:R-:W-:Y:S02]  /*6b40*/  IMAD.U32 R10, RZ, RZ, UR4 ;  /* 0x00000004ff0a7e24 */ /* 0x000fe4000f8e00ff */
[----:B------:R-:W-:Y:S07]  /*6b50*/  LEPC R20, `(.L_x_123) ;  /* 0x000000001014794e */ /* 0x000fee0000000000 */
[----:B---3-5:R-:W-:Y:S05]  /*6b60*/  CALL.ABS.NOINC R14 ;  /* 0x000000000e007343 */ /* 0x028fea0003c00000 */
.L_x_123:
[----:B------:R-:W1:Y:S01]  /*6b70*/  LDCU.64 UR8, c[0x4][0x80] ;  /* 0x01001000ff0877ac */ /* 0x000e620008000a00 */
[----:B------:R-:W2:Y:S01]  /*6b80*/  LDC.64 R2, c[0x4][R2] ;  /* 0x0100000002027b82 */ /* 0x000ea20000000a00 */
[----:B------:R-:W-:Y:S02]  /*6b90*/  HFMA2 R12, -RZ, RZ, 0, 5.9604644775390625e-08 ;  /* 0x00000001ff0c7431 */ /* 0x000fe400000001ff */
[----:B------:R-:W-:Y:S02]  /*6ba0*/  IMAD.MOV.U32 R8, RZ, RZ, 0x70 ;  /* 0x00000070ff087424 */ /* 0x000fe400078e00ff */
[----:B------:R-:W-:Y:S01]  /*6bb0*/  IMAD.MOV.U32 R13, RZ, RZ, RZ ;  /* 0x000000ffff0d7224 */ /* 0x000fe200078e00ff */
[----:B------:R-:W3:Y:S01]  /*6bc0*/  LDCU.64 UR6, c[0x4][0x88] ;  /* 0x01001100ff0677ac */ /* 0x000ee20008000a00 */
[----:B------:R-:W4:Y:S01]  /*6bd0*/  LDCU.64 UR4, c[0x4][0x8] ;  /* 0x01000100ff0477ac */ /* 0x000f220008000a00 */
[----:B-1----:R-:W-:Y:S02]  /*6be0*/  MOV R4, UR8 ;  /* 0x0000000800047c02 */ /* 0x002fe40008000f00 */
[----:B------:R-:W-:Y:S02]  /*6bf0*/  MOV R5, UR9 ;  /* 0x0000000900057c02 */ /* 0x000fe40008000f00 */
[----:B---3--:R-:W-:Y:S01]  /*6c00*/  MOV R7, UR7 ;  /* 0x0000000700077c02 */ /* 0x008fe20008000f00 */
[----:B------:R-:W-:Y:S01]  /*6c10*/  IMAD.U32 R6, RZ, RZ, UR6 ;  /* 0x00000006ff067e24 */ /* 0x000fe2000f8e00ff */
[----:B----4-:R-:W-:Y:S01]  /*6c20*/  MOV R11, UR5 ;  /* 0x00000005000b7c02 */ /* 0x010fe20008000f00 */
[----:B------:R-:W-:Y:S02]  /*6c30*/  IMAD.U32 R10, RZ, RZ, UR4 ;  /* 0x00000004ff0a7e24 */ /* 0x000fe4000f8e00ff */
[----:B------:R-:W-:Y:S07]  /*6c40*/  LEPC R20, `(.L_x_122) ;  /* 0x000000001014794e */ /* 0x000fee0000000000 */
[----:B--2---:R-:W-:Y:S05]  /*6c50*/  CALL.ABS.NOINC R2 ;  /* 0x0000000002007343 */ /* 0x004fea0003c00000 */
.L_x_122:
[----:B------:R-:W-:Y:S01]  /*6c60*/  ISETP.NE.U32.AND P2, PT, R102, RZ, PT ;  /* 0x000000ff6600720c */ /* 0x000fe20003f45070 */
[----:B------:R-:W-:Y:S01]  /*6c70*/  UISETP.NE.AND UP1, UPT, UR44, URZ, UPT ;  /* 0x000000ff2c00728c */ /* 0x000fe2000bf25270 */
[----:B------:R-:W-:Y:S02]  /*6c80*/  ISETP.NE.U32.AND P4, PT, R98, RZ, PT ;  /* 0x000000ff6200720c */ /* 0x000fe40003f85070 */
[----:B------:R-:W-:Y:S02]  /*6c90*/  ISETP.NE.AND.EX P2, PT, R103, RZ, PT, P2 ;  /* 0x000000ff6700720c */ /* 0x000fe40003f45320 */
[----:B------:R-:W-:Y:S02]  /*6ca0*/  PLOP3.LUT P1, PT, PT, PT, PT, 0x8, 0x80 ;  /* 0x000000000080781c */ /* 0x000fe40003f2e170 */
[----:B------:R-:W-:Y:S02]  /*6cb0*/  PLOP3.LUT P0, PT, PT, PT, UP1, 0x80, 0x8 ;  /* 0x000000000008781c */ /* 0x000fe40003f0f018 */
[----:B------:R-:W-:Y:S02]  /*6cc0*/  ISETP.NE.AND.EX P4, PT, R99, RZ, PT, P4 ;  /* 0x000000ff6300720c */ /* 0x000fe40003f85340 */
[----:B------:R-:W1:Y:S09]  /*6cd0*/  @UP1 LDCU.64 UR4, c[0x0][0x888] ;  /* 0x00011100ff0417ac */ /* 0x000e720008000a00 */
[----:B------:R-:W-:Y:S01]  /*6ce0*/  @P0 PLOP3.LUT P1, PT, P2, PT, PT, 0x80, 0x8 ;  /* 0x000000000008081c */ /* 0x000fe2000172f070 */
[----:B-1----:R-:W-:Y:S04]  /*6cf0*/  @UP1 UISETP.NE.U32.AND UP0, UPT, UR4, URZ, UPT ;  /* 0x000000ff0400128c */ /* 0x002fe8000bf05070 */
[----:B------:R-:W-:Y:S04]  /*6d00*/  @UP1 UISETP.NE.AND.EX UP0, UPT, UR5, URZ, UPT, UP0 ;  /* 0x000000ff0500128c */ /* 0x000fe8000bf05300 */
[----:B------:R-:W-:Y:S01]  /*6d10*/  @UP1 USEL UR4, URZ, 0xffffffff, UP0 ;  /* 0xffffffffff041887 */ /* 0x000fe20008000000 */
[----:B------:R-:W-:Y:S11]  /*6d20*/  @!P2 BRA `(.L_x_124) ;  /* 0x00000000002ca947 */ /* 0x000ff60003800000 */
[----:B------:R-:W-:Y:S01]  /*6d30*/  ISETP.NE.U32.AND P3, PT, R100, RZ, PT ;  /* 0x000000ff6400720c */ /* 0x000fe20003f65070 */
[----:B------:R-:W-:Y:S03]  /*6d40*/  IMAD.MOV.U32 R110, RZ, RZ, 0x1 ;  /* 0x00000001ff6e7424 */ /* 0x000fe600078e00ff */
[----:B------:R-:W-:Y:S11]  /*6d50*/  ISETP.NE.AND.EX P3, PT, R101, RZ, PT, P3 ;  /* 0x000000ff6500720c */ /* 0x000ff60003f65330 */
[----:B------:R-:W-:Y:S02]  /*6d60*/  @!UPT UIADD3 URZ, UPT, UPT, URZ, URZ, URZ ;  /* 0x000000fffffff290 */ /* 0x000fe4000fffe0ff */
[----:B------:R-:W1:Y:S01]  /*6d70*/  @P3 LDC.64 R2, c[0x0][0x888] ;  /* 0x00022200ff023b82 */ /* 0x000e620000000a00 */
[----:B------:R-:W-:Y:S04]  /*6d80*/  @P3 IMAD R0, R102, UR36, RZ ;  /* 0x0000002466003c24 */ /* 0x000fe8000f8e02ff */
[----:B-1----:R-:W-:Y:S04]  /*6d90*/  @P3 IMAD.WIDE R2, R0, 0x4, R2 ;  /* 0x0000000400023825 */ /* 0x002fe800078e0202 */
[----:B------:R-:W-:Y:S01]  /*6da0*/  HFMA2 R0, -RZ, RZ, 0, 5.9604644775390625e-08 ;  /* 0x00000001ff007431 */ /* 0x000fe200000001ff */
[----:B-----5:R1:W5:Y:S04]  /*6db0*/  @P3 LDG.E R67, desc[UR46][R2.64] ;  /* 0x0000002e02433981 */ /* 0x020368000c1e1900 */
[----:B------:R-:W-:Y:S01]  /*6dc0*/  @!P3 PRMT R110, R0, 0x7610, R110 ;  /* 0x00007610006eb816 */ /* 0x000fe2000000006e */
[----:B-1----:R-:W2:Y:S06]  /*6dd0*/  @!P3 LDC R67, c[0x0][0x880] ;  /* 0x00022000ff43bb82 */ /* 0x002eac0000000800 */
.L_x_124:
[----:B------:R-:W-:Y:S05]  /*6de0*/  @!P4 BRA `(.L_x_125) ;  /* 0x000000000020c947 */ /* 0x000fea0003800000 */
[----:B------:R-:W-:Y:S04]  /*6df0*/  ISETP.NE.U32.AND P3, PT, R96, RZ, PT ;  /* 0x000000ff6000720c */ /* 0x000fe80003f65070 */
[----:B------:R-:W-:Y:S11]  /*6e00*/  ISETP.NE.AND.EX P3, PT, R97, RZ, PT, P3 ;  /* 0x000000ff6100720c */ /* 0x000ff60003f65330 */
[----:B------:R-:W-:Y:S02]  /*6e10*/  @!UPT UIADD3 URZ, UPT, UPT, URZ, URZ, URZ ;  /* 0x000000fffffff290 */ /* 0x000fe4000fffe0ff */
[----:B------:R-:W1:Y:S01]  /*6e20*/  @P3 LDC.64 R2, c[0x0][0x8a8] ;  /* 0x00022a00ff023b82 */ /* 0x000e620000000a00 */
[----:B------:R-:W-:Y:S04]  /*6e30*/  @P3 IMAD R0, R98, UR36, RZ ;  /* 0x0000002462003c24 */ /* 0x000fe8000f8e02ff */
[----:B-1----:R-:W-:Y:S05]  /*6e40*/  @P3 IMAD.WIDE R2, R0, 0x4, R2 ;  /* 0x0000000400023825 */ /* 0x002fea00078e0202 */
[----:B-----5:R1:W5:Y:S02]  /*6e50*/  @P3 LDG.E R66, desc[UR46][R2.64] ;  /* 0x0000002e02423981 */ /* 0x020364000c1e1900 */
[----:B-1----:R-:W3:Y:S02]  /*6e60*/  @!P3 LDC R66, c[0x0][0x8a0] ;  /* 0x00022800ff42bb82 */ /* 0x002ee40000000800 */
.L_x_125:
[----:B--2--5:R-:W-:Y:S01]  /*6e70*/  @P0 FSETP.NEU.AND P4, PT, R67, RZ, PT ;  /* 0x000000ff4300020b */ /* 0x024fe20003f8d000 */
[----:B------:R-:W-:Y:S01]  /*6e80*/  IMAD.U32 R0, RZ, RZ, UR4 ;  /* 0x00000004ff007e24 */ /* 0x000fe2000f8e00ff */
[----:B------:R-:W-:Y:S01]  /*6e90*/  @P0 LOP3.LUT P3, RZ, R110, 0xff, RZ, 0xc0, !PT ;  /* 0x000000ff6eff0812 */ /* 0x000fe2000786c0ff */
[----:B------:R-:W-:Y:S01]  /*6ea0*/  BSSY B1, `(.L_x_126) ;  /* 0x000003e000017945 */ /* 0x000fe20003800000 */
[----:B------:R-:W-:Y:S02]  /*6eb0*/  @P0 SEL R2, RZ, 0xffffffff, P4 ;  /* 0xffffffffff020807 */ /* 0x000fe40002000000 */
[----:B------:R-:W-:Y:S02]  /*6ec0*/  CS2R R94, SRZ ;  /* 0x00000000005e7805 */ /* 0x000fe4000001ff00 */
[----:B------:R-:W-:Y:S02]  /*6ed0*/  LEA R17, R65, UR40, 0x3 ;  /* 0x0000002841117c11 */ /* 0x000fe4000f8e18ff */
[----:B------:R-:W-:Y:S02]  /*6ee0*/  CS2R R92, SRZ ;  /* 0x00000000005c7805 */ /* 0x000fe4000001ff00 */
[----:B------:R-:W-:Y:S01]  /*6ef0*/  @P1 SEL R2, R0, R2, !P3 ;  /* 0x0000000200021207 */ /* 0x000fe20005800000 */
[----:B------:R-:W-:Y:S01]  /*6f00*/  IMAD.U32 R0, RZ, RZ, UR42 ;  /* 0x0000002aff007e24 */ /* 0x000fe2000f8e00ff */
[----:B------:R-:W-:Y:S02]  /*6f10*/  PLOP3.LUT P4, PT, PT, PT, PT, 0x8, 0x80 ;  /* 0x000000000080781c */ /* 0x000fe40003f8e170 */
[----:B------:R-:W-:Y:S02]  /*6f20*/  CS2R R86, SRZ ;  /* 0x0000000000567805 */ /* 0x000fe4000001ff00 */
[----:B------:R-:W-:Y:S02]  /*6f30*/  @P0 LOP3.LUT R2, R2, 0x1, RZ, 0xc0, !PT ;  /* 0x0000000102020812 */ /* 0x000fe400078ec0ff */
[----:B------:R-:W-:Y:S02]  /*6f40*/  CS2R R84, SRZ ;  /* 0x0000000000547805 */ /* 0x000fe4000001ff00 */
[----:B------:R-:W-:Y:S02]  /*6f50*/  LEA R0, R0, UR40, 0x3 ;  /* 0x0000002800007c11 */ /* 0x000fe4000f8e18ff */
[----:B------:R-:W-:Y:S02]  /*6f60*/  CS2R R78, SRZ ;  /* 0x00000000004e7805 */ /* 0x000fe4000001ff00 */
[----:B------:R-:W-:Y:S02]  /*6f70*/  ISETP.NE.U32.OR P5, PT, R2, 0x1, !P0 ;  /* 0x000000010200780c */ /* 0x000fe400047a5470 */
[----:B------:R-:W-:Y:S02]  /*6f80*/  CS2R R76, SRZ ;  /* 0x00000000004c7805 */ /* 0x000fe4000001ff00 */
[----:B------:R-:W-:Y:S02]  /*6f90*/  LOP3.LUT R2, R120, 0x1, RZ, 0x3c, !PT ;  /* 0x0000000178027812 */ /* 0x000fe400078e3cff */
[----:B------:R-:W-:Y:S02]  /*6fa0*/  CS2R R70, SRZ ;  /* 0x0000000000467805 */ /* 0x000fe4000001ff00 */
[----:B------:R-:W-:Y:S02]  /*6fb0*/  P2R R124, PR, RZ, 0x20 ;  /* 0x00000020ff7c7803 */ /* 0x000fe40000000000 */
[----:B------:R-:W-:Y:S02]  /*6fc0*/  CS2R R68, SRZ ;  /* 0x0000000000447805 */ /* 0x000fe4000001ff00 */
[----:B------:R-:W-:Y:S02]  /*6fd0*/  CS2R R74, SRZ ;  /* 0x00000000004a7805 */ /* 0x000fe4000001ff00 */
[----:B------:R-:W-:Y:S02]  /*6fe0*/  CS2R R72, SRZ ;  /* 0x0000000000487805 */ /* 0x000fe4000001ff00 */
[----:B------:R-:W-:Y:S04]  /*6ff0*/  @P5 SHF.L.U32 R3, R2, 0x1f, RZ ;  /* 0x0000001f02035819 */ /* 0x000fe800000006ff */
[----:B------:R1:W2:Y:S02]  /*7000*/  @P5 SYNCS.PHASECHK.TRANS64.TRYWAIT P0, [R0+URZ+0x2d0], R3 ;  /* 0x0002d003000055a7 */ /* 0x0002a400080011ff */
[----:B-1----:R-:W-:Y:S04]  /*7010*/  SHF.L.U32 R3, R119, 0x1f, RZ ;  /* 0x0000001f77037819 */ /* 0x002fe800000006ff */
[----:B------:R1:W4:Y:S01]  /*7020*/  SYNCS.PHASECHK.TRANS64.TRYWAIT P3, [R17+URZ+0x320], R3 ;  /* 0x00032003110075a7 */ /* 0x00032200080611ff */
[----:B--2---:R-:W-:Y:S01]  /*7030*/  @P5 PLOP3.LUT P4, PT, P0, PT, PT, 0x8, 0x80 ;  /* 0x000000000080581c */ /* 0x004fe2000078e170 */
[----:B------:R-:W-:Y:S01]  /*7040*/  @!UPT UIADD3 URZ, UPT, UPT, URZ, URZ, URZ ;  /* 0x000000fffffff290 */ /* 0x000fe2000fffe0ff */
[----:B-1----:R-:W-:Y:S11]  /*7050*/  @!P5 BRA `(.L_x_127) ;  /* 0x000000000088d947 */ /* 0x002ff60003800000 */
[----:B------:R-:W-:Y:S01]  /*7060*/  ISETP.NE.U32.AND P0, PT, RZ, UR38, PT ;  /* 0x00000026ff007c0c */ /* 0x000fe2000bf05070 */
[----:B------:R-:W-:Y:S01]  /*7070*/  BSSY B0, `(.L_x_128) ;  /* 0x000000d000007945 */ /* 0x000fe20003800000 */
[----:B------:R-:W-:Y:S02]  /*7080*/  FSETP.NEU.AND P1, PT, R67, RZ, PT ;  /* 0x000000ff4300720b */ /* 0x000fe40003f2d000 */
[----:B------:R-:W-:Y:S02]  /*7090*/  ISETP.NE.AND.EX P0, PT, RZ, UR39, PT, P0 ;  /* 0x00000027ff007c0c */ /* 0x000fe4000bf05300 */
[----:B------:R-:W-:Y:S02]  /*70a0*/  SEL R5, RZ, 0xffffffff, P1 ;  /* 0xffffffffff057807 */ /* 0x000fe40000800000 */
[----:B------:R-:W-:Y:S02]  /*70b0*/  LOP3.LUT P1, RZ, R110, 0xff, RZ, 0xc0, !PT ;  /* 0x000000ff6eff7812 */ /* 0x000fe4000782c0ff */
[----:B------:R-:W-:Y:S04]  /*70c0*/  SEL R4, RZ, 0xffffffff, P0 ;  /* 0xffffffffff047807 */ /* 0x000fe80000000000 */
[----:B------:R-:W-:Y:S01]  /*70d0*/  @P2 SEL R5, R4, R5, !P1 ;  /* 0x0000000504052207 */ /* 0x000fe20004800000 */
[----:B------:R-:W-:Y:S03]  /*70e0*/  IMAD.U32 R4, RZ, RZ, UR42 ;  /* 0x0000002aff047e24 */ /* 0x000fe6000f8e00ff */
[----:B------:R-:W-:Y:S01]  /*70f0*/  LOP3.LUT R5, R5, 0x1, RZ, 0xc0, !PT ;  /* 0x0000000105057812 */ /* 0x000fe200078ec0ff */
[----:B------:R-:W-:Y:S06]  /*7100*/  @!P4 BRA `(.L_x_129) ;  /* 0x00000000000cc947 */ /* 0x000fec0003800000 */
[----:B------:R-:W-:Y:S04]  /*7110*/  SHF.L.U32 R2, R2, 0x1f, RZ ;  /* 0x0000001f02027819 */ /* 0x000fe800000006ff */
[----:B------:R-:W1:Y:S02]  /*7120*/  SYNCS.PHASECHK.TRANS64.TRYWAIT P0, [R0+URZ+0x2d0], R2 ;  /* 0x0002d002000075a7 */ /* 0x000e6400080011ff */
[----:B-1----:R-:W-:Y:S05]  /*7130*/  @!P0 BRA `(.L_x_130) ;  /* 0x0000003000208947 */ /* 0x002fea0003800000 */
.L_x_129:
[----:B------:R-:W-:Y:S05]  /*7140*/  BSYNC B0 ;  /* 0x0000000000007941 */ /* 0x000fea0003800000 */
.L_x_128:
[----:B------:R-:W-:Y:S02]  /*7150*/  ISETP.NE.U32.AND P0, PT, R5, 0x1, PT ;  /* 0x000000010500780c */ /* 0x000fe40003f05070 */
[----:B------:R-:W-:Y:S02]  /*7160*/  CS2R R74, SRZ ;  /* 0x00000000004a7805 */ /* 0x000fe4000001ff00 */
[----:B------:R-:W-:Y:S02]  /*7170*/  CS2R R72, SRZ ;  /* 0x0000000000487805 */ /* 0x000fe4000001ff00 */
[----:B------:R-:W-:Y:S02]  /*7180*/  CS2R R70, SRZ ;  /* 0x0000000000467805 */ /* 0x000fe4000001ff00 */
[----:B------:R-:W-:Y:S02]  /*7190*/  CS2R R68, SRZ ;  /* 0x0000000000447805 */ /* 0x000fe4000001ff00 */
[----:B------:R-:W-:Y:S02]  /*71a0*/  CS2R R78, SRZ ;  /* 0x00000000004e7805 */ /* 0x000fe4000001ff00 */
[----:B------:R-:W-:Y:S02]  /*71b0*/  CS2R R76, SRZ ;  /* 0x00000000004c7805 */ /* 0x000fe4000001ff00 */
[----:B------:R-:W-:Y:S02]  /*71c0*/  CS2R R86, SRZ ;  /* 0x0000000000567805 */ /* 0x000fe4000001ff00 */
[----:B------:R-:W-:Y:S01]  /*71d0*/  CS2R R84, SRZ ;  /* 0x0000000000547805 */ /* 0x000fe2000001ff00 */
[----:B------:R-:W-:Y:S01]  /*71e0*/  IMAD.MOV.U32 R94, RZ, RZ, RZ ;  /* 0x000000ffff5e7224 */ /* 0x000fe200078e00ff */
[----:B------:R-:W-:Y:S01]  /*71f0*/  CS2R R92, SRZ ;  /* 0x00000000005c7805 */ /* 0x000fe2000001ff00 */
[----:B-1----:R-:W-:Y:S01]  /*7200*/  @P0 IMAD R0, R4, 0x1400, R114 ;  /* 0x0000140004000824 */ /* 0x002fe200078e0272 */
[----:B------:R-:W-:Y:S05]  /*7210*/  @P0 WARPSYNC.ALL ;  /* 0x0000000000000948 */ /* 0x000fea0003800000 */
[----:B------:R-:W-:Y:S05]  /*7220*/  @P0 LEA R0, R0, UR40, 0x1 ;  /* 0x0000002800000c11 */ /* 0x000fea000f8e08ff */
[----:B------:R1:W2:Y:S04]  /*7230*/  @P0 LDSM.16.M88.4 R72, [R0+0x400] ;  /* 0x000400000048083b */ /* 0x0002a80000000200 */
[----:B------:R1:W1:Y:S04]  /*7240*/  @P0 LDSM.16.M88.4 R68, [R0+0xc00] ;  /* 0x000c00000044083b */ /* 0x0002680000000200 */
[----:B------:R1:W1:Y:S04]  /*7250*/  @P0 LDSM.16.M88.4 R76, [R0+0x1400] ;  /* 0x00140000004c083b */ /* 0x0002680000000200 */
[----:B------:R1:W1:Y:S04]  /*7260*/  @P0 LDSM.16.M88.4 R84, [R0+0x1c00] ;  /* 0x001c00000054083b */ /* 0x0002680000000200 */
[----:B------:R1:W1:Y:S02]  /*7270*/  @P0 LDSM.16.M88.4 R92, [R0+0x2400] ;  /* 0x00240000005c083b */ /* 0x0002640000000200 */
.L_x_127:
[----:B------:R-:W-:Y:S05]  /*7280*/  BSYNC B1 ;  /* 0x0000000000017941 */ /* 0x000fea0003800000 */
.L_x_126:
[C---:B------:R-:W-:Y:S04]  /*7290*/  LEA.HI R2, R65.reuse, R65, RZ, 0x1 ;  /* 0x0000004141027211 */ /* 0x040fe800078f08ff */
[----:B-1----:R-:W-:Y:S02]  /*72a0*/  SHF.R.U32.HI R0, RZ, 0x1, R2 ;  /* 0x00000001ff007819 */ /* 0x002fe40000011602 */
[----:B------:R-:W-:Y:S03]  /*72b0*/  LOP3.LUT R2, R2, 0xffe, RZ, 0xc0, !PT ;  /* 0x00000ffe02027812 */ /* 0x000fe600078ec0ff */
[----:B------:R-:W-:Y:S02]  /*72c0*/  IMAD R0, R0, 0x50, R16 ;  /* 0x0000005000007824 */ /* 0x000fe400078e0210 */
[----:B------:R-:W-:Y:S04]  /*72d0*/  IMAD.IADD R2, R65, 0x1, -R2 ;  /* 0x0000000141027824 */ /* 0x000fe800078e0a02 */
[----:B------:R-:W-:Y:S05]  /*72e0*/  IMAD R2, R2, 0x100000, R0 ;  /* 0x0010000002027824 */ /* 0x000fea00078e0200 */
[----:B------:R-:W-:Y:S04]  /*72f0*/  SHF.R.U32.HI R0, RZ, 0x15, R2 ;  /* 0x00000015ff007819 */ /* 0x000fe80000011602 */
[----:B------:R-:W-:Y:S01]  /*7300*/  LOP3.LUT P0, RZ, R0, 0x3, R115, 0x48, !PT ;  /* 0x0000000300ff7812 */ /* 0x000fe20007804873 */
[----:B------:R-:W-:Y:S01]  /*7310*/  @!UPT UIADD3 URZ, UPT, UPT, URZ, URZ, URZ ;  /* 0x000000fffffff290 */ /* 0x000fe2000fffe0ff */
[----:B----4-:R-:W-:Y:S11]  /*7320*/  @P3 BRA `(.L_x_131) ;  /* 0x0000000000083947 */ /* 0x010ff60003800000 */
[----:B------:R-:W1:Y:S02]  /*7330*/  SYNCS.PHASECHK.TRANS64.TRYWAIT P1, [R17+URZ+0x320], R3 ;  /* 0x00032003110075a7 */ /* 0x000e6400080211ff */
[----:B-1----:R-:W-:Y:S05]  /*7340*/  @!P1 BRA `(.L_x_132) ;  /* 0x0000002c00b09947 */ /* 0x002fea0003800000 */
.L_x_131:
[----:B------:R-:W-:Y:S05]  /*7350*/  @!P0 BRA `(.L_x_133) ;  /* 0x0000000000408947 */ /* 0x000fea0003800000 */
[----:B------:R-:W4:Y:S01]  /*7360*/  LDCU.64 UR8, c[0x4][0x70] ;  /* 0x01000e00ff0877ac */ /* 0x000f220008000a00 */
[----:B------:R-:W-:Y:S01]  /*7370*/  MOV R15, 0x0 ;  /* 0x00000000000f7802 */ /* 0x000fe20000000f00 */
[----:B------:R-:W-:Y:S02]  /*7380*/  HFMA2 R12, -RZ, RZ, 0, 5.9604644775390625e-08 ;  /* 0x00000001ff0c7431 */ /* 0x000fe400000001ff */
[----:B------:R-:W-:Y:S02]  /*7390*/  IMAD.MOV.U32 R8, RZ, RZ, 0x192 ;  /* 0x00000192ff087424 */ /* 0x000fe400078e00ff */
[----:B------:R-:W-:Y:S01]  /*73a0*/  IMAD.MOV.U32 R13, RZ, RZ, RZ ;  /* 0x000000ffff0d7224 */ /* 0x000fe200078e00ff */
[----:B------:R-:W5:Y:S01]  /*73b0*/  LDCU.64 UR6, c[0x4][0x78] ;  /* 0x01000f00ff0677ac */ /* 0x000f620008000a00 */
[----:B------:R-:W1:Y:S01]  /*73c0*/  LDC.64 R14, c[0x4][R15] ;  /* 0x010000000f0e7b82 */ /* 0x000e620000000a00 */
[----:B------:R-:W2:Y:S01]  /*73d0*/  LDCU.64 UR4, c[0x4][0x10] ;  /* 0x01000200ff0477ac */ /* 0x000ea20008000a00 */
[----:B----4-:R-:W-:Y:S01]  /*73e0*/  MOV R5, UR9 ;  /* 0x0000000900057c02 */ /* 0x010fe20008000f00 */
[----:B------:R-:W-:Y:S01]  /*73f0*/  IMAD.U32 R4, RZ, RZ, UR8 ;  /* 0x00000008ff047e24 */ /* 0x000fe2000f8e00ff */
[----:B-----5:R-:W-:Y:S01]  /*7400*/  MOV R7, UR7 ;  /* 0x0000000700077c02 */ /* 0x020fe20008000f00 */
[----:B------:R-:W-:Y:S01]  /*7410*/  IMAD.U32 R6, RZ, RZ, UR6 ;  /* 0x00000006ff067e24 */ /* 0x000fe2000f8e00ff */
[----:B--2---:R-:W-:Y:S01]  /*7420*/  MOV R11, UR5 ;  /* 0x00000005000b7c02 */ /* 0x004fe20008000f00 */
[----:B------:R-:W-:Y:S02]  /*7430*/  IMAD.U32 R10, RZ, RZ, UR4 ;  /* 0x00000004ff0a7e24 */ /* 0x000fe4000f8e00ff */
[----:B------:R-:W-:Y:S07]  /*7440*/  LEPC R20, `(.L_x_133) ;  /* 0x000000001014794e */ /* 0x000fee0000000000 */
[----:B-1-3--:R-:W-:Y:S05]  /*7450*/  CALL.ABS.NOINC R14 ;  /* 0x000000000e007343 */ /* 0x00afea0003c00000 */
.L_x_133:
[----:B------:R-:W-:Y:S05]  /*7460*/  WARPSYNC.ALL ;  /* 0x0000000000007948 */ /* 0x000fea0003800000 */
[C---:B------:R-:W-:Y:S01]  /*7470*/  R2UR UR4, R2.reuse ;  /* 0x00000000020472ca */ /* 0x040fe200000e0000 */
[----:B------:R-:W-:Y:S05]  /*7480*/  VIADD R0, R2, 0x10 ;  /* 0x0000001002007836 */ /* 0x000fea0000000000 */
[----:B------:R-:W-:Y:S04]  /*7490*/  SHF.R.U32.HI R0, RZ, 0x15, R0 ;  /* 0x00000015ff007819 */ /* 0x000fe80000011600 */
[----:B------:R-:W-:Y:S03]  /*74a0*/  LOP3.LUT P0, RZ, R0, 0x3, R115, 0x48, !PT ;  /* 0x0000000300ff7812 */ /* 0x000fe60007804873 */
[----:B------:R-:W4:Y:S10]  /*74b0*/  LDTM.16dp256bit.x2 R48, tmem[UR4] ;  /* 0x00000004003079ee */ /* 0x000f3400080a0000 */
[----:B----4-:R-:W-:Y:S05]  /*74c0*/  @!P0 BRA `(.L_x_134) ;  /* 0x0000000000408947 */ /* 0x010fea0003800000 */
        /* <DEDUP_REMOVED lines=16> */
.L_x_134:
[----:B------:R-:W-:Y:S05]  /*75d0*/  WARPSYNC.ALL ;  /* 0x0000000000007948 */ /* 0x000fea0003800000 */
[C---:B------:R-:W-:Y:S01]  /*75e0*/  R2UR UR4, R2.reuse ;  /* 0x00000000020472ca */ /* 0x040fe200000e0000 */
[----:B------:R-:W-:Y:S05]  /*75f0*/  VIADD R0, R2, 0x20 ;  /* 0x0000002002007836 */ /* 0x000fea0000000000 */
[----:B------:R-:W-:Y:S04]  /*7600*/  SHF.R.U32.HI R0, RZ, 0x15, R0 ;  /* 0x00000015ff007819 */ /* 0x000fe80000011600 */
[----:B------:R-:W-:Y:S03]  /*7610*/  LOP3.LUT P0, RZ, R0, 0x3, R115, 0x48, !PT ;  /* 0x0000000300ff7812 */ /* 0x000fe60007804873 */
[----:B------:R-:W4:Y:S10]  /*7620*/  LDTM.16dp256bit.x2 R40, tmem[UR4+0x10] ;  /* 0x00001004002879ee */ /* 0x000f3400080a0000 */
        /* <DEDUP_REMOVED lines=17> */
.L_x_135:
        /* <DEDUP_REMOVED lines=23> */
.L_x_136:
        /* <DEDUP_REMOVED lines=23> */
.L_x_137:
[----:B------:R-:W-:Y:S01]  /*7a20*/  ISETP.NE.AND P0, PT, R121, RZ, PT ;  /* 0x000000ff7900720c */ /* 0x000fe20003f05270 */
[----:B------:R-:W-:Y:S05]  /*7a30*/  WARPSYNC.ALL ;  /* 0x0000000000007948 */ /* 0x000fea0003800000 */
[----:B------:R-:W-:Y:S01]  /*7a40*/  R2UR UR4, R2 ;  /* 0x00000000020472ca */ /* 0x000fe200000e0000 */
[----:B---3--:R-:W-:Y:S01]  /*7a50*/  FMUL R0, R66, R48 ;  /* 0x0000003042007220 */ /* 0x008fe20000400000 */
[----:B--2---:R-:W-:Y:S01]  /*7a60*/  SHF.L.U32 R48, R72, 0x10, RZ ;  /* 0x0000001048307819 */ /* 0x004fe200000006ff */
[----:B------:R-:W-:Y:S01]  /*7a70*/  FMUL R2, R66, R49 ;  /* 0x0000003142027220 */ /* 0x000fe20000400000 */
[----:B------:R-:W-:Y:S01]  /*7a80*/  LOP3.LUT R49, R72, 0xffff0000, RZ, 0xc0, !PT ;  /* 0xffff000048317812 */ /* 0x000fe200078ec0ff */
[----:B-1----:R-:W-:Y:S01]  /*7a90*/  FMUL R3, R66, R50 ;  /* 0x0000003242037220 */ /* 0x002fe20000400000 */
[----:B------:R-:W-:Y:S01]  /*7aa0*/  SHF.L.U32 R50, R73, 0x10, RZ ;  /* 0x0000001049327819 */ /* 0x000fe200000006ff */
[----:B------:R-:W-:Y:S01]  /*7ab0*/  FFMA R0, R67, R48, R0 ;  /* 0x0000003043007223 */ /* 0x000fe20000000000 */
[----:B------:R-:W-:Y:S01]  /*7ac0*/  R2UR UR5, R17 ;  /* 0x00000000110572ca */ /* 0x000fe200000e0000 */
[----:B------:R-:W-:Y:S01]  /*7ad0*/  FFMA R2, R67, R49, R2 ;  /* 0x0000003143027223 */ /* 0x000fe20000000002 */
[----:B------:R-:W-:Y:S01]  /*7ae0*/  SHF.L.U32 R72, R77, 0x10, RZ ;  /* 0x000000104d487819 */ /* 0x000fe200000006ff */
[----:B------:R-:W-:Y:S01]  /*7af0*/  FFMA R3, R67, R50, R3 ;  /* 0x0000003243037223 */ /* 0x000fe20000000003 */
[----:B------:R-:W-:Y:S01]  /*7b00*/  SHF.L.U32 R80, R85, 0x10, RZ ;  /* 0x0000001055507819 */ /* 0x000fe200000006ff */
[----:B------:R-:W1:Y:S01]  /*7b10*/  LDTM.16dp256bit.x2 R4, tmem[UR4+0x40] ;  /* 0x00004004000479ee */ /* 0x000e6200080a0000 */
[----:B------:R-:W-:Y:S01]  /*7b20*/  F2FP.BF16.F32.PACK_AB R48, R2, R0 ;  /* 0x000000000230723e */ /* 0x000fe200000010ff */
[----:B------:R-:W-:Y:S01]  /*7b30*/  NOP ;  /* 0x0000000000007918 */ /* 0x000fe20000000000 */
[----:B------:R-:W-:Y:S01]  /*7b40*/  MOV R0, UR42 ;  /* 0x0000002a00007c02 */ /* 0x000fe20008000f00 */
[C---:B------:R-:W-:Y:S01]  /*7b50*/  FMUL R12, R66.reuse, R51 ;  /* 0x00000033420c7220 */ /* 0x040fe20000400000 */
[----:B------:R-:W-:Y:S01]  /*7b60*/  LOP3.LUT R51, R73, 0xffff0000, RZ, 0xc0, !PT ;  /* 0xffff000049337812 */ /* 0x000fe200078ec0ff */
[----:B------:R-:W-:Y:S01]  /*7b70*/  FMUL R13, R66, R52 ;  /* 0x00000034420d7220 */ /* 0x000fe20000400000 */
[----:B------:R-:W-:Y:S01]  /*7b80*/  SHF.L.U32 R52, R74, 0x10, RZ ;  /* 0x000000104a347819 */ /* 0x000fe200000006ff */
[----:B------:R-:W-:Y:S01]  /*7b90*/  UIADD3 UR5, UPT, UPT, UR5, 0x340, URZ ;  /* 0x0000034005057890 */ /* 0x000fe2000fffe0ff */
[----:B------:R-:W-:Y:S01]  /*7ba0*/  LOP3.LUT R73, R77, 0xffff0000, RZ, 0xc0, !PT ;  /* 0xffff00004d497812 */ /* 0x000fe200078ec0ff */
[----:B------:R-:W-:Y:S01]  /*7bb0*/  FFMA R12, R67, R51, R12 ;  /* 0x00000033430c7223 */ /* 0x000fe2000000000c */
[----:B------:R-:W-:Y:S01]  /*7bc0*/  LOP3.LUT R77, R79, 0xffff0000, RZ, 0xc0, !PT ;  /* 0xffff00004f4d7812 */ /* 0x000fe200078ec0ff */
[----:B------:R-:W-:Y:S01]  /*7bd0*/  UPRMT UR5, UR37, 0x654, UR5 ;  /* 0x0000065425057896 */ /* 0x000fe20008000005 */
[----:B------:R-:W-:Y:S01]  /*7be0*/  LOP3.LUT R81, R85, 0xffff0000, RZ, 0xc0, !PT ;  /* 0xffff000055517812 */ /* 0x000fe200078ec0ff */
[----:B------:R-:W-:Y:S01]  /*7bf0*/  FMUL R14, R66, R53 ;  /* 0x00000035420e7220 */ /* 0x000fe20000400000 */
[----:B------:R-:W-:Y:S01]  /*7c00*/  LOP3.LUT R53, R74, 0xffff0000, RZ, 0xc0, !PT ;  /* 0xffff00004a357812 */ /* 0x000fe200078ec0ff */
[C---:B------:R-:W-:Y:S01]  /*7c10*/  FMUL R15, R66.reuse, R54 ;  /* 0x00000036420f7220 */ /* 0x040fe20000400000 */
[C---:B------:R-:W-:Y:S01]  /*7c20*/  SHF.L.U32 R54, R75.reuse, 0x10, RZ ;  /* 0x000000104b367819 */ /* 0x040fe200000006ff */
[C---:B------:R-:W-:Y:S01]  /*7c30*/  FMUL R17, R66.reuse, R55 ;  /* 0x0000003742117220 */ /* 0x040fe20000400000 */
[----:B------:R-:W-:Y:S01]  /*7c40*/  LOP3.LUT R55, R75, 0xffff0000, RZ, 0xc0, !PT ;  /* 0xffff00004b377812 */ /* 0x000fe200078ec0ff */
[----:B------:R-:W-:Y:S01]  /*7c50*/  FMUL R20, R66, R42 ;  /* 0x0000002a42147220 */ /* 0x000fe20000400000 */
[----:B------:R-:W-:Y:S01]  /*7c60*/  SHF.L.U32 R42, R68, 0x10, RZ ;  /* 0x00000010442a7819 */ /* 0x000fe200000006ff */
[----:B------:R-:W-:Y:S01]  /*7c70*/  FMUL R21, R66, R43 ;  /* 0x0000002b42157220 */ /* 0x000fe20000400000 */
[----:B------:R-:W-:Y:S01]  /*7c80*/  LOP3.LUT R43, R68, 0xffff0000, RZ, 0xc0, !PT ;  /* 0xffff0000442b7812 */ /* 0x000fe200078ec0ff */
[----:B------:R-:W-:Y:S01]  /*7c90*/  FFMA R13, R67, R52, R13 ;  /* 0x00000034430d7223 */ /* 0x000fe2000000000d */
[----:B------:R-:W-:Y:S01]  /*7ca0*/  SHF.L.U32 R68, R71, 0x10, RZ ;  /* 0x0000001047447819 */ /* 0x000fe200000006ff */
[----:B------:R-:W-:Y:S01]  /*7cb0*/  FMUL R18, R66, R40 ;  /* 0x0000002842127220 */ /* 0x000fe20000400000 */
[----:B------:R-:W-:Y:S01]  /*7cc0*/  SHF.L.U32 R74, R78, 0x10, RZ ;  /* 0x000000104e4a7819 */ /* 0x000fe200000006ff */
[----:B------:R-:W-:Y:S01]  /*7cd0*/  FMUL R22, R66, R44 ;  /* 0x0000002c42167220 */ /* 0x000fe20000400000 */
[----:B------:R-:W-:Y:S01]  /*7ce0*/  SHF.L.U32 R44, R69, 0x10, RZ ;  /* 0x00000010452c7819 */ /* 0x000fe200000006ff */
[----:B------:R-:W-:Y:S01]  /*7cf0*/  FFMA R14, R67, R53, R14 ;  /* 0x00000035430e7223 */ /* 0x000fe2000000000e */
[----:B------:R-:W-:Y:S01]  /*7d00*/  LOP3.LUT R75, R78, 0xffff0000, RZ, 0xc0, !PT ;  /* 0xffff00004e4b7812 */ /* 0x000fe200078ec0ff */
[----:B------:R-:W-:Y:S01]  /*7d10*/  FMUL R19, R66, R41 ;  /* 0x0000002942137220 */ /* 0x000fe20000400000 */
[----:B------:R-:W-:Y:S01]  /*7d20*/  SHF.L.U32 R78, R84, 0x10, RZ ;  /* 0x00000010544e7819 */ /* 0x000fe200000006ff */
[C---:B------:R-:W-:Y:S01]  /*7d30*/  FMUL R23, R66.reuse, R45 ;  /* 0x0000002d42177220 */ /* 0x040fe20000400000 */
[----:B------:R-:W-:Y:S01]  /*7d40*/  LOP3.LUT R45, R69, 0xffff0000, RZ, 0xc0, !PT ;  /* 0xffff0000452d7812 */ /* 0x000fe200078ec0ff */
[----:B------:R-:W-:Y:S01]  /*7d50*/  FFMA R15, R67, R54, R15 ;  /* 0x00000036430f7223 */ /* 0x000fe2000000000f */
[----:B------:R-:W-:Y:S01]  /*7d60*/  LOP3.LUT R69, R71, 0xffff0000, RZ, 0xc0, !PT ;  /* 0xffff000047457812 */ /* 0x000fe200078ec0ff */
[----:B------:R-:W-:Y:S01]  /*7d70*/  FMUL R40, R66, R46 ;  /* 0x0000002e42287220 */ /* 0x000fe20000400000 */
[----:B------:R-:W-:Y:S01]  /*7d80*/  SHF.L.U32 R46, R70, 0x10, RZ ;  /* 0x00000010462e7819 */ /* 0x000fe200000006ff */
[C---:B------:R-:W-:Y:S01]  /*7d90*/  FFMA R17, R67.reuse, R55, R17 ;  /* 0x0000003743117223 */ /* 0x040fe20000000011 */
[----:B------:R-:W-:Y:S01]  /*7da0*/  LOP3.LUT R71, R76, 0xffff0000, RZ, 0xc0, !PT ;  /* 0xffff00004c477812 */ /* 0x000fe200078ec0ff */
[----:B------:R-:W-:Y:S01]  /*7db0*/  FMUL R41, R66, R47 ;  /* 0x0000002f42297220 */ /* 0x000fe20000400000 */
[----:B------:R-:W-:Y:S01]  /*7dc0*/  LOP3.LUT R47, R70, 0xffff0000, RZ, 0xc0, !PT ;  /* 0xffff0000462f7812 */ /* 0x000fe200078ec0ff */
[C---:B------:R-:W-:Y:S01]  /*7dd0*/  FFMA R18, R67.reuse, R42, R18 ;  /* 0x0000002a43127223 */ /* 0x040fe20000000012 */
[----:B------:R-:W-:Y:S01]  /*7de0*/  SHF.L.U32 R70, R76, 0x10, RZ ;  /* 0x000000104c467819 */ /* 0x000fe200000006ff */
[----:B------:R-:W-:Y:S01]  /*7df0*/  FFMA R19, R67, R43, R19 ;  /* 0x0000002b43137223 */ /* 0x000fe20000000013 */
[----:B------:R-:W-:Y:S01]  /*7e00*/  SHF.L.U32 R76, R79, 0x10, RZ ;  /* 0x000000104f4c7819 */ /* 0x000fe200000006ff */
[C---:B------:R-:W-:Y:S01]  /*7e10*/  FFMA R20, R67.reuse, R44, R20 ;  /* 0x0000002c43147223 */ /* 0x040fe20000000014 */
[----:B------:R-:W-:Y:S01]  /*7e20*/  LOP3.LUT R79, R84, 0xffff0000, RZ, 0xc0, !PT ;  /* 0xffff0000544f7812 */ /* 0x000fe200078ec0ff */
[C---:B------:R-:W-:Y:S01]  /*7e30*/  FFMA R21, R67.reuse, R45, R21 ;  /* 0x0000002d43157223 */ /* 0x040fe20000000015 */
[C---:B------:R-:W-:Y:S01]  /*7e40*/  SHF.L.U32 R82, R86.reuse, 0x10, RZ ;  /* 0x0000001056527819 */ /* 0x040fe200000006ff */
[----:B------:R-:W-:Y:S01]  /*7e50*/  FFMA R22, R67, R46, R22 ;  /* 0x0000002e43167223 */ /* 0x000fe20000000016 */
[----:B------:R-:W-:Y:S01]  /*7e60*/  LOP3.LUT R83, R86, 0xffff0000, RZ, 0xc0, !PT ;  /* 0xffff000056537812 */ /* 0x000fe200078ec0ff */
[C---:B------:R-:W-:Y:S01]  /*7e70*/  FMUL R32, R66.reuse, R32 ;  /* 0x0000002042207220 */ /* 0x040fe20000400000 */
[----:B------:R-:W-:Y:S01]  /*7e80*/  SHF.L.U32 R84, R87, 0x10, RZ ;  /* 0x0000001057547819 */ /* 0x000fe200000006ff */
[----:B------:R-:W-:Y:S01]  /*7e90*/  FFMA R23, R67, R47, R23 ;  /* 0x0000002f43177223 */ /* 0x000fe20000000017 */
[----:B------:R-:W-:Y:S01]  /*7ea0*/  LOP3.LUT R85, R87, 0xffff0000, RZ, 0xc0, !PT ;  /* 0xffff000057557812 */ /* 0x000fe200078ec0ff */
[----:B------:R-:W-:Y:S01]  /*7eb0*/  FMUL R33, R66, R33 ;  /* 0x0000002142217220 */ /* 0x000fe20000400000 */
[C---:B------:R-:W-:Y:S01]  /*7ec0*/  SHF.L.U32 R86, R92.reuse, 0x10, RZ ;  /* 0x000000105c567819 */ /* 0x040fe200000006ff */
[C---:B------:R-:W-:Y:S01]  /*7ed0*/  FFMA R40, R67.reuse, R68, R40 ;  /* 0x0000004443287223 */ /* 0x040fe20000000028 */
[----:B------:R-:W-:Y:S01]  /*7ee0*/  LOP3.LUT R87, R92, 0xffff0000, RZ, 0xc0, !PT ;  /* 0xffff00005c577812 */ /* 0x000fe200078ec0ff */
[----:B------:R-:W-:Y:S01]  /*7ef0*/  FMUL R34, R66, R34 ;  /* 0x0000002242227220 */ /* 0x000fe20000400000 */
[----:B------:R-:W-:Y:S01]  /*7f00*/  F2FP.BF16.F32.PACK_AB R49, R12, R3 ;  /* 0x000000030c31723e */ /* 0x000fe200000010ff */
[----:B------:R-:W-:Y:S01]  /*7f10*/  FFMA R41, R67, R69, R41 ;  /* 0x0000004543297223 */ /* 0x000fe20000000029 */
[----:B------:R-:W-:Y:S01]  /*7f20*/  F2FP.BF16.F32.PACK_AB R50, R14, R13 ;  /* 0x0000000d0e32723e */ /* 0x000fe200000010ff */
[C---:B------:R-:W-:Y:S01]  /*7f30*/  FMUL R35, R66.reuse, R35 ;  /* 0x0000002342237220 */ /* 0x040fe20000400000 */
[----:B------:R-:W-:Y:S01]  /*7f40*/  F2FP.BF16.F32.PACK_AB R51, R17, R15 ;  /* 0x0000000f1133723e */ /* 0x000fe200000010ff */
[----:B------:R-:W-:Y:S01]  /*7f50*/  FFMA R32, R67, R70, R32 ;  /* 0x0000004643207223 */ /* 0x000fe20000000020 */
[C---:B------:R-:W-:Y:S01]  /*7f60*/  SHF.L.U32 R88, R93.reuse, 0x10, RZ ;  /* 0x000000105d587819 */ /* 0x040fe200000006ff */
[----:B------:R-:W-:Y:S01]  /*7f70*/  FMUL R36, R66, R36 ;  /* 0x0000002442247220 */ /* 0x000fe20000400000 */
[----:B------:R-:W-:Y:S01]  /*7f80*/  LOP3.LUT R89, R93, 0xffff0000, RZ, 0xc0, !PT ;  /* 0xffff00005d597812 */ /* 0x000fe200078ec0ff */
[----:B-1----:R-:W-:Y:S01]  /*7f90*/  SYNCS.ARRIVE.TRANS64.RED.A1T0 RZ, [UR5], RZ ;  /* 0x000000ffffff79a7 */ /* 0x002fe20008100405 */
[----:B------:R-:W-:Y:S01]  /*7fa0*/  F2FP.BF16.F32.PACK_AB R12, R19, R18 ;  /* 0x00000012130c723e */ /* 0x000fe200000010ff */
[----:B------:R-:W-:Y:S01]  /*7fb0*/  FFMA R33, R67, R71, R33 ;  /* 0x0000004743217223 */ /* 0x000fe20000000021 */
[----:B------:R-:W-:Y:S01]  /*7fc0*/  F2FP.BF16.F32.PACK_AB R13, R21, R20 ;  /* 0x00000014150d723e */ /* 0x000fe200000010ff */
[----:B------:R-:W-:Y:S01]  /*7fd0*/  FFMA R34, R67, R72, R34 ;  /* 0x0000004843227223 */ /* 0x000fe20000000022 */
[----:B------:R-:W-:Y:S01]  /*7fe0*/  F2FP.BF16.F32.PACK_AB R14, R23, R22 ;  /* 0x00000016170e723e */ /* 0x000fe200000010ff */
[----:B------:R-:W-:Y:S01]  /*7ff0*/  FFMA R35, R67, R73, R35 ;  /* 0x0000004943237223 */ /* 0x000fe20000000023 */
[----:B------:R-:W-:Y:S01]  /*8000*/  F2FP.BF16.F32.PACK_AB R15, R41, R40 ;  /* 0x00000028290f723e */ /* 0x000fe200000010ff */
[----:B------:R-:W-:Y:S01]  /*8010*/  FFMA R36, R67, R74, R36 ;  /* 0x0000004a43247223 */ /* 0x000fe20000000024 */
[----:B------:R-:W-:Y:S01]  /*8020*/  F2FP.BF16.F32.PACK_AB R32, R33, R32 ;  /* 0x000000202120723e */ /* 0x000fe200000010ff */
[----:B------:R-:W-:Y:S01]  /*8030*/  IMAD R0, R0, 0x1400, R114 ;  /* 0x0000140000007824 */ /* 0x000fe200078e0272 */
[----:B------:R-:W-:Y:S01]  /*8040*/  F2FP.BF16.F32.PACK_AB R33, R35, R34 ;  /* 0x000000222321723e */ /* 0x000fe200000010ff */
[C---:B------:R-:W-:Y:S01]  /*8050*/  FMUL R37, R66.reuse, R37 ;  /* 0x0000002542257220 */ /* 0x040fe20000400000 */
[C---:B------:R-:W-:Y:S01]  /*8060*/  FMUL R38, R66.reuse, R38 ;  /* 0x0000002642267220 */ /* 0x040fe20000400000 */
[----:B------:R-:W-:Y:S01]  /*8070*/  FMUL R39, R66, R39 ;  /* 0x0000002742277220 */ /* 0x000fe20000400000 */
[----:B------:R-:W-:Y:S01]  /*8080*/  LEA R0, R0, UR40, 0x1 ;  /* 0x0000002800007c11 */ /* 0x000fe2000f8e08ff */
[C---:B------:R-:W-:Y:S01]  /*8090*/  FFMA R37, R67.reuse, R75, R37 ;  /* 0x0000004b43257223 */ /* 0x040fe20000000025 */
[C---:B------:R-:W-:Y:S01]  /*80a0*/  FFMA R38, R67.reuse, R76, R38 ;  /* 0x0000004c43267223 */ /* 0x040fe20000000026 */
[----:B------:R-:W-:Y:S01]  /*80b0*/  FFMA R39, R67, R77, R39 ;  /* 0x0000004d43277223 */ /* 0x000fe20000000027 */
[C---:B------:R-:W-:Y:S01]  /*80c0*/  FMUL R24, R66.reuse, R24 ;  /* 0x0000001842187220 */ /* 0x040fe20000400000 */
[----:B------:R1:W-:Y:S01]  /*80d0*/  STSM.16.M88.4 [R0+0x400], R48 ;  /* 0x0004003000007844 */ /* 0x0003e20000000200 */
[----:B------:R-:W-:Y:S01]  /*80e0*/  F2FP.BF16.F32.PACK_AB R34, R37, R36 ;  /* 0x000000242522723e */ /* 0x000fe200000010ff */
[C---:B------:R-:W-:Y:S01]  /*80f0*/  FMUL R25, R66.reuse, R25 ;  /* 0x0000001942197220 */ /* 0x040fe20000400000 */
[----:B------:R-:W-:Y:S05]  /*8100*/  F2FP.BF16.F32.PACK_AB R35, R39, R38 ;  /* 0x000000262723723e */ /* 0x000fea00000010ff */
[----:B------:R1:W-:Y:S01]  /*8110*/  STSM.16.M88.4 [R0+0xc00], R12 ;  /* 0x000c000c00007844 */ /* 0x0003e20000000200 */
[C---:B------:R-:W-:Y:S01]  /*8120*/  FFMA R24, R67.reuse, R78, R24 ;  /* 0x0000004e43187223 */ /* 0x040fe20000000018 */
[----:B------:R-:W-:Y:S01]  /*8130*/  FFMA R25, R67, R79, R25 ;  /* 0x0000004f43197223 */ /* 0x000fe20000000019 */
[C---:B------:R-:W-:Y:S05]  /*8140*/  FMUL R26, R66.reuse, R26 ;  /* 0x0000001a421a7220 */ /* 0x040fea0000400000 */
[----:B------:R1:W-:Y:S01]  /*8150*/  STSM.16.M88.4 [R0+0x1400], R32 ;  /* 0x0014002000007844 */ /* 0x0003e20000000200 */
[C---:B------:R-:W-:Y:S01]  /*8160*/  FMUL R27, R66.reuse, R27 ;  /* 0x0000001b421b7220 */ /* 0x040fe20000400000 */
[C---:B------:R-:W-:Y:S01]  /*8170*/  FMUL R28, R66.reuse, R28 ;  /* 0x0000001c421c7220 */ /* 0x040fe20000400000 */
[----:B------:R-:W-:Y:S01]  /*8180*/  F2FP.BF16.F32.PACK_AB R24, R25, R24 ;  /* 0x000000181918723e */ /* 0x000fe200000010ff */
[C---:B------:R-:W-:Y:S01]  /*8190*/  FFMA R26, R67.reuse, R80, R26 ;  /* 0x00000050431a7223 */ /* 0x040fe2000000001a */
[C---:B------:R-:W-:Y:S01]  /*81a0*/  FFMA R27, R67.reuse, R81, R27 ;  /* 0x00000051431b7223 */ /* 0x040fe2000000001b */
[----:B------:R-:W-:Y:S01]  /*81b0*/  FFMA R28, R67, R82, R28 ;  /* 0x00000052431c7223 */ /* 0x000fe2000000001c */
[----:B------:R-:W-:Y:S01]  /*81c0*/  FMUL R29, R66, R29 ;  /* 0x0000001d421d7220 */ /* 0x000fe20000400000 */
[----:B------:R-:W-:Y:S01]  /*81d0*/  SHF.L.U32 R90, R94, 0x10, RZ ;  /* 0x000000105e5a7819 */ /* 0x000fe200000006ff */
[C---:B------:R-:W-:Y:S01]  /*81e0*/  FMUL R30, R66.reuse, R30 ;  /* 0x0000001e421e7220 */ /* 0x040fe20000400000 */
[----:B------:R-:W-:Y:S01]  /*81f0*/  F2FP.BF16.F32.PACK_AB R25, R27, R26 ;  /* 0x0000001a1b19723e */ /* 0x000fe200000010ff */
[C---:B------:R-:W-:Y:S01]  /*8200*/  FFMA R29, R67.reuse, R83, R29 ;  /* 0x00000053431d7223 */ /* 0x040fe2000000001d */
[C---:B------:R-:W-:Y:S01]  /*8210*/  FMUL R31, R66.reuse, R31 ;  /* 0x0000001f421f7220 */ /* 0x040fe20000400000 */
[C---:B------:R-:W-:Y:S01]  /*8220*/  FMUL R4, R66.reuse, R4 ;  /* 0x0000000442047220 */ /* 0x040fe20000400000 */
[C---:B------:R-:W-:Y:S01]  /*8230*/  FMUL R5, R66.reuse, R5 ;  /* 0x0000000542057220 */ /* 0x040fe20000400000 */
[C---:B------:R-:W-:Y:S01]  /*8240*/  FFMA R30, R67.reuse, R84, R30 ;  /* 0x00000054431e7223 */ /* 0x040fe2000000001e */
[C---:B------:R-:W-:Y:S01]  /*8250*/  FMUL R6, R66.reuse, R6 ;  /* 0x0000000642067220 */ /* 0x040fe20000400000 */
[C---:B------:R-:W-:Y:S01]  /*8260*/  FFMA R31, R67.reuse, R85, R31 ;  /* 0x00000055431f7223 */ /* 0x040fe2000000001f */
[----:B------:R-:W-:Y:S01]  /*8270*/  FMUL R7, R66, R7 ;  /* 0x0000000742077220 */ /* 0x000fe20000400000 */
[C---:B------:R-:W-:Y:S01]  /*8280*/  FFMA R4, R67.reuse, R86, R4 ;  /* 0x0000005643047223 */ /* 0x040fe20000000004 */
[----:B------:R-:W-:Y:S01]  /*8290*/  LOP3.LUT R91, R94, 0xffff0000, RZ, 0xc0, !PT ;  /* 0xffff00005e5b7812 */ /* 0x000fe200078ec0ff */
[C---:B------:R-:W-:Y:S01]  /*82a0*/  FMUL R8, R66.reuse, R8 ;  /* 0x0000000842087220 */ /* 0x040fe20000400000 */
[----:B------:R-:W-:Y:S01]  /*82b0*/  FFMA R5, R67, R87, R5 ;  /* 0x0000005743057223 */ /* 0x000fe20000000005 */
[----:B------:R-:W-:Y:S01]  /*82c0*/  SHF.L.U32 R92, R95, 0x10, RZ ;  /* 0x000000105f5c7819 */ /* 0x000fe200000006ff */
[C---:B------:R-:W-:Y:S01]  /*82d0*/  FMUL R9, R66.reuse, R9 ;  /* 0x0000000942097220 */ /* 0x040fe20000400000 */
[----:B------:R-:W-:Y:S01]  /*82e0*/  FFMA R6, R67, R88, R6 ;  /* 0x0000005843067223 */ /* 0x000fe20000000006 */
[----:B------:R-:W-:Y:S01]  /*82f0*/  LOP3.LUT R93, R95, 0xffff0000, RZ, 0xc0, !PT ;  /* 0xffff00005f5d7812 */ /* 0x000fe200078ec0ff */
[C---:B------:R-:W-:Y:S01]  /*8300*/  FMUL R10, R66.reuse, R10 ;  /* 0x0000000a420a7220 */ /* 0x040fe20000400000 */
[C---:B------:R-:W-:Y:S01]  /*8310*/  FFMA R7, R67.reuse, R89, R7 ;  /* 0x0000005943077223 */ /* 0x040fe20000000007 */
[----:B------:R-:W-:Y:S01]  /*8320*/  FMUL R11, R66, R11 ;  /* 0x0000000b420b7220 */ /* 0x000fe20000400000 */
[C---:B------:R-:W-:Y:S01]  /*8330*/  FFMA R8, R67.reuse, R90, R8 ;  /* 0x0000005a43087223 */ /* 0x040fe20000000008 */
[C---:B------:R-:W-:Y:S01]  /*8340*/  FFMA R9, R67.reuse, R91, R9 ;  /* 0x0000005b43097223 */ /* 0x040fe20000000009 */
[C---:B------:R-:W-:Y:S01]  /*8350*/  FFMA R10, R67.reuse, R92, R10 ;  /* 0x0000005c430a7223 */ /* 0x040fe2000000000a */
[----:B------:R-:W-:Y:S01]  /*8360*/  FFMA R11, R67, R93, R11 ;  /* 0x0000005d430b7223 */ /* 0x000fe2000000000b */
[----:B------:R-:W-:Y:S01]  /*8370*/  F2FP.BF16.F32.PACK_AB R26, R29, R28 ;  /* 0x0000001c1d1a723e */ /* 0x000fe200000010ff */
[----:B------:R-:W-:Y:S01]  /*8380*/  UIADD3 UR24, UPT, UPT, UR42, 0x1, URZ ;  /* 0x000000012a187890 */ /* 0x000fe2000fffe0ff */
[----:B------:R-:W-:Y:S01]  /*8390*/  F2FP.BF16.F32.PACK_AB R27, R31, R30 ;  /* 0x0000001e1f1b723e */ /* 0x000fe200000010ff */
[----:B------:R-:W-:Y:S01]  /*83a0*/  BSSY.RECONVERGENT B0, `(.L_x_138) ;  /* 0x000002e000007945 */ /* 0x000fe20003800200 */
[----:B------:R-:W-:Y:S02]  /*83b0*/  F2FP.BF16.F32.PACK_AB R4, R5, R4 ;  /* 0x000000040504723e */ /* 0x000fe400000010ff */
[----:B------:R-:W-:Y:S01]  /*83c0*/  F2FP.BF16.F32.PACK_AB R5, R7, R6 ;  /* 0x000000060705723e */ /* 0x000fe200000010ff */
[----:B------:R1:W-:Y:S01]  /*83d0*/  STSM.16.M88.4 [R0+0x1c00], R24 ;  /* 0x001c001800007844 */ /* 0x0003e20000000200 */
[----:B------:R-:W-:Y:S02]  /*83e0*/  F2FP.BF16.F32.PACK_AB R6, R9, R8 ;  /* 0x000000080906723e */ /* 0x000fe400000010ff */
[----:B------:R-:W-:Y:S05]  /*83f0*/  F2FP.BF16.F32.PACK_AB R7, R11, R10 ;  /* 0x0000000a0b07723e */ /* 0x000fea00000010ff */
[----:B------:R1:W-:Y:S01]  /*8400*/  STSM.16.M88.4 [R0+0x2400], R4 ;  /* 0x0024000400007844 */ /* 0x0003e20000000200 */
[----:B------:R-:W-:Y:S01]  /*8410*/  @!PT LDS RZ, [RZ] ;  /* 0x00000000fffff984 */ /* 0x000fe20000000800 */
[----:B------:R-:W-:Y:S01]  /*8420*/  @!PT LDS RZ, [RZ] ;  /* 0x00000000fffff984 */ /* 0x000fe20000000800 */
[----:B------:R-:W-:Y:S01]  /*8430*/  @!PT LDS RZ, [RZ] ;  /* 0x00000000fffff984 */ /* 0x000fe20000000800 */
[----:B------:R-:W-:Y:S01]  /*8440*/  @!PT LDS RZ, [RZ] ;  /* 0x00000000fffff984 */ /* 0x000fe20000000800 */
[----:B------:R2:W-:Y:S07]  /*8450*/  MEMBAR.ALL.CTA ;  /* 0x0000000000007992 */ /* 0x0005ee0000008000 */
[----:B--2---:R-:W2:Y:S02]  /*8460*/  FENCE.VIEW.ASYNC.S ;  /* 0x00000000000073c6 */ /* 0x004ea40000000000 */
[----:B--2---:R-:W-:Y:S06]  /*8470*/  BAR.SYNC.DEFER_BLOCKING 0x1, 0x80 ;  /* 0x0042000000007b1d */ /* 0x004fec0000010000 */
[----:B------:R-:W-:Y:S05]  /*8480*/  @P0 BRA `(.L_x_139) ;  /* 0x00000000007c0947 */ /* 0x000fea0003800000 */
[----:B------:R-:W-:Y:S01]  /*8490*/  R2UR UR13, R108 ;  /* 0x000000006c0d72ca */ /* 0x000fe200000e0000 */
[----:B------:R-:W-:Y:S01]  /*84a0*/  UIADD3 UR26, UP0, UPT, UR48, 0x680, URZ ;  /* 0x00000680301a7890 */ /* 0x000fe2000ff1e0ff */
[----:B------:R-:W-:Y:S01]  /*84b0*/  R2UR UR14, R109 ;  /* 0x000000006d0e72ca */ /* 0x000fe200000e0000 */
[----:B------:R-:W-:Y:S02]  /*84c0*/  UIMAD UR16, UR42, 0x2800, UR40 ;  /* 0x000028002a1078a4 */ /* 0x000fe4000f8e0228 */
[----:B------:R-:W-:Y:S02]  /*84d0*/  UIADD3.X UR27, UPT, UPT, URZ, UR49, URZ, UP0, !UPT ;  /* 0x00000031ff1b7290 */ /* 0x000fe400087fe4ff */
[----:B------:R-:W-:Y:S01]  /*84e0*/  UIADD3 UR12, UPT, UPT, UR16, 0x400, URZ ;  /* 0x00000400100c7890 */ /* 0x000fe2000fffe0ff */
[----:B------:R-:W-:Y:S01]  /*84f0*/  UMOV UR15, UR36 ;  /* 0x00000024000f7c82 */ /* 0x000fe20008000000 */
[----:B------:R-:W-:Y:S01]  /*8500*/  UIADD3 UR8, UPT, UPT, UR16, 0xc00, URZ ;  /* 0x00000c0010087890 */ /* 0x000fe2000fffe0ff */
[----:B------:R-:W-:Y:S03]  /*8510*/  UMOV UR11, UR36 ;  /* 0x00000024000b7c82 */ /* 0x000fe60008000000 */
[----:B------:R-:W-:Y:S02]  /*8520*/  UIMAD UR13, UR13, 0x50, URZ ;  /* 0x000000500d0d78a4 */ /* 0x000fe4000f8e02ff */
[----:B------:R-:W-:Y:S02]  /*8530*/  USHF.L.U32 UR14, UR14, 0x6, URZ ;  /* 0x000000060e0e7899 */ /* 0x000fe400080006ff */
[----:B------:R-:W-:Y:S02]  /*8540*/  UIADD3 UR9, UPT, UPT, UR13, 0x10, URZ ;  /* 0x000000100d097890 */ /* 0x000fe4000fffe0ff */
[----:B------:R-:W-:Y:S02]  /*8550*/  UIADD3 UR4, UPT, UPT, UR16, 0x1400, URZ ;  /* 0x0000140010047890 */ /* 0x000fe4000fffe0ff */
[----:B------:R-:W-:Y:S01]  /*8560*/  UIADD3 UR5, UPT, UPT, UR13, 0x20, URZ ;  /* 0x000000200d057890 */ /* 0x000fe2000fffe0ff */
[----:B------:R-:W-:Y:S02]  /*8570*/  UMOV UR10, UR14 ;  /* 0x0000000e000a7c82 */ /* 0x000fe40008000000 */
[----:B------:R2:W-:Y:S01]  /*8580*/  UTMASTG.3D [UR12], [UR26] ;  /* 0x0000000c1a0073b5 */ /* 0x0005e20008010000 */
[----:B------:R-:W-:Y:S01]  /*8590*/  UMOV UR7, UR36 ;  /* 0x0000002400077c82 */ /* 0x000fe20008000000 */
[----:B------:R-:W-:Y:S01]  /*85a0*/  UMOV UR6, UR14 ;  /* 0x0000000e00067c82 */ /* 0x000fe20008000000 */
[----:B------:R-:W-:Y:S02]  /*85b0*/  UIADD3 UR20, UPT, UPT, UR16, 0x1c00, URZ ;  /* 0x00001c0010147890 */ /* 0x000fe4000fffe0ff */
[----:B------:R-:W-:Y:S01]  /*85c0*/  UIADD3 UR21, UPT, UPT, UR13, 0x30, URZ ;  /* 0x000000300d157890 */ /* 0x000fe2000fffe0ff */
[----:B------:R-:W-:Y:S01]  /*85d0*/  UMOV UR23, UR36 ;  /* 0x0000002400177c82 */ /* 0x000fe20008000000 */
[----:B------:R2:W-:Y:S01]  /*85e0*/  UTMASTG.3D [UR8], [UR26] ;  /* 0x000000081a0073b5 */ /* 0x0005e20008010000 */
[----:B------:R-:W-:Y:S01]  /*85f0*/  UMOV UR22, UR14 ;  /* 0x0000000e00167c82 */ /* 0x000fe20008000000 */
[----:B------:R-:W-:Y:S02]  /*8600*/  UIADD3 UR16, UPT, UPT, UR16, 0x2400, URZ ;  /* 0x0000240010107890 */ /* 0x000fe4000fffe0ff */
[----:B------:R-:W-:Y:S01]  /*8610*/  UIADD3 UR17, UPT, UPT, UR13, 0x40, URZ ;  /* 0x000000400d117890 */ /* 0x000fe2000fffe0ff */
[----:B------:R-:W-:Y:S01]  /*8620*/  UMOV UR19, UR36 ;  /* 0x0000002400137c82 */ /* 0x000fe20008000000 */
[----:B------:R-:W-:Y:S01]  /*8630*/  UMOV UR18, UR14 ;  /* 0x0000000e00127c82 */ /* 0x000fe20008000000 */
[----:B------:R2:W-:Y:S01]  /*8640*/  UTMASTG.3D [UR4], [UR26] ;  /* 0x000000041a0073b5 */ /* 0x0005e20008010000 */
[----:B------:R2:W-:Y:S05]  /*8650*/  UTMASTG.3D [UR20], [UR26] ;  /* 0x000000141a0073b5 */ /* 0x0005ea0008010000 */
[----:B------:R2:W-:Y:S02]  /*8660*/  UTMASTG.3D [UR16], [UR26] ;  /* 0x000000101a0073b5 */ /* 0x0005e40008010000 */
[----:B--2---:R0:W-:Y:S02]  /*8670*/  UTMACMDFLUSH ;  /* 0x00000000000079b7 */ /* 0x0041e40000000000 */
.L_x_139:
[----:B------:R-:W-:Y:S05]  /*8680*/  BSYNC.RECONVERGENT B0 ;  /* 0x0000000000007941 */ /* 0x000fea0003800200 */
.L_x_138:
[----:B------:R-:W-:Y:S04]  /*8690*/  BSSY.RECONVERGENT B0, `(.L_x_140) ;  /* 0x0000003000007945 */ /* 0x000fe80003800200 */
[----:B------:R-:W-:Y:S05]  /*86a0*/  @P0 BRA `(.L_x_141) ;  /* 0x0000000000040947 */ /* 0x000fea0003800000 */
[----:B------:R-:W-:Y:S04]  /*86b0*/  DEPBAR.LE SB0, 0x0 ;  /* 0x000080000000791a */ /* 0x000fe80000000000 */
.L_x_141:
[----:B------:R-:W-:Y:S05]  /*86c0*/  BSYNC.RECONVERGENT B0 ;  /* 0x0000000000007941 */ /* 0x000fea0003800200 */
.L_x_140:
[----:B------:R-:W-:Y:S01]  /*86d0*/  BAR.SYNC.DEFER_BLOCKING 0x1, 0x80 ;  /* 0x0042000000007b1d */ /* 0x000fe20000010000 */
[----:B------:R-:W-:Y:S01]  /*86e0*/  UIADD3 UR41, UPT, UPT, UR41, 0x1, URZ ;  /* 0x0000000129297890 */ /* 0x000fe2000fffe0ff */
[----:B------:R-:W-:Y:S03]  /*86f0*/  IADD3 R65, PT, PT, R65, 0x1, RZ ;  /* 0x0000000141417810 */ /* 0x000fe60007ffe0ff */
[----:B------:R-:W-:Y:S09]  /*8700*/  UISETP.NE.AND UP0, UPT, UR41, URZ, UPT ;  /* 0x000000ff2900728c */ /* 0x000ff2000bf05270 */
[----:B------:R-:W-:Y:S05]  /*8710*/  BRA.U !UP0, `(.L_x_142) ;  /* 0x0000000108287547 */ /* 0x000fea000b800000 */
[----:B------:R-:W-:Y:S01]  /*8720*/  ISETP.NE.AND P0, PT, R124, RZ, PT ;  /* 0x000000ff7c00720c */ /* 0x000fe20003f05270 */
[----:B-1----:R-:W-:Y:S11]  /*8730*/  IMAD.U32 R0, RZ, RZ, UR37 ;  /* 0x00000025ff007e24 */ /* 0x002ff6000f8e00ff */
[----:B------:R-:W-:Y:S01]  /*8740*/  @!UPT UIADD3 URZ, UPT, UPT, URZ, URZ, URZ ;  /* 0x000000fffffff290 */ /* 0x000fe2000fffe0ff */
[C---:B------:R-:W-:Y:S01]  /*8750*/  @P0 LEA R2, R117.reuse, UR40, 0x3 ;  /* 0x0000002875020c11 */ /* 0x040fe2000f8e18ff */
[----:B------:R-:W-:Y:S04]  /*8760*/  VIADD R117, R117, 0x1 ;  /* 0x0000000175757836 */ /* 0x000fe80000000000 */
[----:B------:R-:W-:Y:S05]  /*8770*/  @P0 VIADD R2, R2, 0x2e0 ;  /* 0x000002e002020836 */ /* 0x000fea0000000000 */
[----:B------:R-:W-:Y:S04]  /*8780*/  @P0 PRMT R0, R0, 0x654, R2 ;  /* 0x0000065400000816 */ /* 0x000fe80000000002 */
[----:B------:R2:W-:Y:S01]  /*8790*/  @P0 SYNCS.ARRIVE.TRANS64.RED.A1T0 RZ, [R0+URZ], RZ ;  /* 0x000000ff00ff09a7 */ /* 0x0005e200081004ff */
[C---:B------:R-:W-:Y:S04]  /*87a0*/  ISETP.NE.AND P0, PT, R117.reuse, 0x2, PT ;  /* 0x000000027500780c */ /* 0x040fe80003f05270 */
[----:B------:R-:W-:Y:S09]  /*87b0*/  SEL R117, R117, RZ, P0 ;  /* 0x000000ff75757207 */ /* 0x000ff20000000000 */
.L_x_142:
[----:B------:R-:W-:Y:S01]  /*87c0*/  ISETP.NE.AND P2, PT, R122, RZ, PT ;  /* 0x000000ff7a00720c */ /* 0x000fe20003f45270 */
[----:B------:R-:W-:Y:S01]  /*87d0*/  UISETP.NE.AND UP0, UPT, UR24, 0x2, UPT ;  /* 0x000000021800788c */ /* 0x000fe2000bf05270 */
[----:B------:R-:W-:Y:S01]  /*87e0*/  ISETP.NE.AND P0, PT, R123, 0x2, PT ;  /* 0x000000027b00780c */ /* 0x000fe20003f05270 */
[----:B------:R-:W-:Y:S01]  /*87f0*/  IMAD.IADD R108, R63, 0x1, R106 ;  /* 0x000000013f6c7824 */ /* 0x000fe200078e026a */
[----:B------:R-:W-:Y:S01]  /*8800*/  ISETP.NE.AND P1, PT, R65, 0x4, PT ;  /* 0x000000044100780c */ /* 0x000fe20003f25270 */
[----:B------:R-:W-:Y:S01]  /*8810*/  USEL UR4, URZ, 0x1, UP0 ;  /* 0x00000001ff047887 */ /* 0x000fe20008000000 */
[----:B------:R-:W-:Y:S01]  /*8820*/  SEL R2, RZ, 0x1, P0 ;  /* 0x00000001ff027807 */ /* 0x000fe20000000000 */
[----:B------:R-:W-:Y:S01]  /*8830*/  USEL UR42, UR24, URZ, UP0 ;  /* 0x000000ff182a7287 */ /* 0x000fe20008000000 */
[----:B-12---:R-:W-:Y:S01]  /*8840*/  SEL R0, RZ, 0x1, P1 ;  /* 0x00000001ff007807 */ /* 0x006fe20000800000 */
[----:B------:R-:W-:Y:S01]  /*8850*/  IMAD.IADD R109, R64, 0x1, R107 ;  /* 0x00000001406d7824 */ /* 0x000fe200078e026b */
[----:B------:R-:W-:Y:S02]  /*8860*/  LOP3.LUT R118, R118, R2, RZ, 0x3c, !PT ;  /* 0x0000000276767212 */ /* 0x000fe400078e3cff */
[----:B------:R-:W-:Y:S02]  /*8870*/  LOP3.LUT R120, R120, UR4, RZ, 0x3c, !PT ;  /* 0x0000000478787c12 */ /* 0x000fe4000f8e3cff */
[----:B------:R-:W-:Y:S02]  /*8880*/  @P2 R2UR UR36, R116 ;  /* 0x00000000742422ca */ /* 0x000fe400000e0000 */
[----:B------:R-:W-:Y:S02]  /*8890*/  LOP3.LUT R119, R119, R0, RZ, 0x3c, !PT ;  /* 0x0000000077777212 */ /* 0x000fe400078e3cff */
[----:B------:R-:W-:Y:S02]  /*88a0*/  SEL R123, R123, RZ, P0 ;  /* 0x000000ff7b7b7207 */ /* 0x000fe40000000000 */
[----:B------:R-:W-:Y:S01]  /*88b0*/  SEL R65, R65, RZ, P1 ;  /* 0x000000ff41417207 */ /* 0x000fe20000800000 */
[----:B------:R-:W-:Y:S08]  /*88c0*/  @P2 BRA `(.L_x_143) ;  /* 0xffffffdc001c2947 */ /* 0x000ff0000383ffff */
[----:B------:R-:W-:-:S09]  /*88d0*/  UISETP.NE.AND UP0, UPT, UR44, URZ, UPT ;  /* 0x000000ff2c00728c */ /* 0x000fd2000bf05270 */
[----:B------:R-:W-:Y:S05]  /*88e0*/  BRA.U !UP0, `(.L_x_144) ;  /* 0x0000000108487547 */ /* 0x000fea000b800000 */
[----:B------:R-:W1:Y:S02]  /*88f0*/  LDCU.64 UR4, c[0x0][0x890] ;  /* 0x00011200ff0477ac */ /* 0x000e640008000a00 */
[----:B-1----:R-:W-:-:S04]  /*8900*/  UISETP.NE.U32.AND UP0, UPT, UR4, URZ, UPT ;  /* 0x000000ff0400728c */ /* 0x002fc8000bf05070 */
[----:B------:R-:W-:-:S09]  /*8910*/  UISETP.NE.AND.EX UP0, UPT, UR5, URZ, UPT, UP0 ;  /* 0x000000ff0500728c */ /* 0x000fd2000bf05300 */
[----:B------:R-:W-:Y:S05]  /*8920*/  BRA.U UP0, `(.L_x_145) ;  /* 0x00000001000c7547 */ /* 0x000fea000b800000 */
[----:B------:R-:W-:-:S13]  /*8930*/  FSETP.NEU.AND P0, PT, R67, RZ, PT ;  /* 0x000000ff4300720b */ /* 0x000fda0003f0d000 */
[----:B------:R-:W-:Y:S05]  /*8940*/  @!P0 EXIT ;  /* 0x000000000000894d */ /* 0x000fea0003800000 */
[----:B------:R-:W-:Y:S05]  /*8950*/  BRA `(.L_x_144) ;  /* 0x00000000002c7947 */ /* 0x000fea0003800000 */
.L_x_145:
[----:B------:R-:W-:Y:S01]  /*8960*/  LOP3.LUT P0, RZ, R110, 0xff, RZ, 0xc0, !PT ;  /* 0x000000ff6eff7812 */ /* 0x000fe2000780c0ff */
[----:B------:R-:W-:-:S12]  /*8970*/  BSSY.RECONVERGENT B0, `(.L_x_144) ;  /* 0x0000009000007945 */ /* 0x000fd80003800200 */
[----:B------:R-:W-:Y:S05]  /*8980*/  @P0 BRA `(.L_x_146) ;  /* 0x0000000000140947 */ /* 0x000fea0003800000 */
[----:B------:R-:W1:Y:S02]  /*8990*/  LDCU.64 UR4, c[0x0][0x888] ;  /* 0x00011100ff0477ac */ /* 0x000e640008000a00 */
[----:B-1----:R-:W-:-:S04]  /*89a0*/  ISETP.NE.U32.AND P0, PT, RZ, UR4, PT ;  /* 0x00000004ff007c0c */ /* 0x002fc8000bf05070 */
[----:B------:R-:W-:-:S13]  /*89b0*/  ISETP.NE.AND.EX P0, PT, RZ, UR5, PT, P0 ;  /* 0x00000005ff007c0c */ /* 0x000fda000bf05300 */
[----:B------:R-:W-:Y:S05]  /*89c0*/  @!P0 EXIT ;  /* 0x000000000000894d */ /* 0x000fea0003800000 */
[----:B------:R-:W-:Y:S05]  /*89d0*/  BRA `(.L_x_147) ;  /* 0x0000000000087947 */ /* 0x000fea0003800000 */
.L_x_146:
[----:B------:R-:W-:-:S13]  /*89e0*/  FSETP.NEU.AND P0, PT, R67, RZ, PT ;  /* 0x000000ff4300720b */ /* 0x000fda0003f0d000 */
[----:B------:R-:W-:Y:S05]  /*89f0*/  @!P0 EXIT ;  /* 0x000000000000894d */ /* 0x000fea0003800000 */
.L_x_147:
[----:B------:R-:W-:Y:S05]  /*8a00*/  BSYNC.RECONVERGENT B0 ;  /* 0x0000000000007941 */ /* 0x000fea0003800200 */
.L_x_144:
[----:B------:R-:W-:-:S04]  /*8a10*/  DEPBAR.LE SB0, 0x0 ;  /* 0x000080000000791a */ /* 0x000fc80000000000 */
[----:B------:R-:W-:Y:S05]  /*8a20*/  EXIT ;  /* 0x000000000000794d */ /* 0x000fea0003800000 */
.L_x_20:
[----:B--2---:R2:W1:Y:S02]  /*8a30*/  SYNCS.PHASECHK.TRANS64.TRYWAIT P0, [R2+URZ+0x370], R3 ;  /* 0x00037003020075a7 */ /* 0x00446400080011ff */
[----:B-1----:R-:W-:Y:S05]  /*8a40*/  @!P0 NANOSLEEP.SYNCS 0x989680 ;  /* 0x009896800000895d */ /* 0x002fea0003900000 */
[----:B------:R-:W1:Y:S02]  /*8a50*/  @!P0 SYNCS.PHASECHK.TRANS64 P0, [R2+URZ+0x370], R3 ;  /* 0x00037003020085a7 */ /* 0x000e6400080010ff */
[----:B-1----:R-:W-:Y:S05]  /*8a60*/  @!P0 BRA `(.L_x_20) ;  /* 0xfffffffc00f08947 */ /* 0x002fea000383ffff */
[----:B------:R-:W-:Y:S05]  /*8a70*/  BRA `(.L_x_148) ;  /* 0xffffff90001c7947 */ /* 0x000fea000383ffff */
.L_x_23:
[----:B-1----:R-:W-:Y:S07]  /*8a80*/  MOV R2, UR33 ;  /* 0x0000002100027c02 */ /* 0x002fee0008000f00 */
.L_x_149:
[----:B-1----:R1:W2:Y:S02]  /*8a90*/  SYNCS.PHASECHK.TRANS64.TRYWAIT P0, [R2+URZ+0x168], R4 ;  /* 0x00016804020075a7 */ /* 0x0022a400080011ff */
[----:B--2---:R-:W-:Y:S05]  /*8aa0*/  @!P0 NANOSLEEP.SYNCS 0x989680 ;  /* 0x009896800000895d */ /* 0x004fea0003900000 */
[----:B------:R-:W2:Y:S02]  /*8ab0*/  @!P0 SYNCS.PHASECHK.TRANS64 P0, [R2+URZ+0x168], R4 ;  /* 0x00016804020085a7 */ /* 0x000ea400080010ff */
[----:B--2---:R-:W-:Y:S05]  /*8ac0*/  @!P0 BRA `(.L_x_149) ;  /* 0xfffffffc00f08947 */ /* 0x004fea000383ffff */
[----:B------:R-:W-:Y:S05]  /*8ad0*/  BRA `(.L_x_22) ;  /* 0xffffff90006c7947 */ /* 0x000fea000383ffff */
.L_x_29:
[----:B-1----:R-:W-:Y:S07]  /*8ae0*/  MOV R2, UR17 ;  /* 0x0000001100027c02 */ /* 0x002fee0008000f00 */
.L_x_150:
[----:B-1----:R1:W2:Y:S02]  /*8af0*/  SYNCS.PHASECHK.TRANS64.TRYWAIT P0, [R2+URZ+0x168], R4 ;  /* 0x00016804020075a7 */ /* 0x0022a400080011ff */
[----:B--2---:R-:W-:Y:S05]  /*8b00*/  @!P0 NANOSLEEP.SYNCS 0x989680 ;  /* 0x009896800000895d */ /* 0x004fea0003900000 */
[----:B------:R-:W2:Y:S02]  /*8b10*/  @!P0 SYNCS.PHASECHK.TRANS64 P0, [R2+URZ+0x168], R4 ;  /* 0x00016804020085a7 */ /* 0x000ea400080010ff */
[----:B--2---:R-:W-:Y:S05]  /*8b20*/  @!P0 BRA `(.L_x_150) ;  /* 0xfffffffc00f08947 */ /* 0x004fea000383ffff */
[----:B------:R-:W-:Y:S05]  /*8b30*/  BRA `(.L_x_28) ;  /* 0xffffff9400147947 */ /* 0x000fea000383ffff */
.L_x_33:
[----:B-1----:R1:W2:Y:S02]  /*8b40*/  SYNCS.PHASECHK.TRANS64.TRYWAIT P0, [R2+URZ+0x300], R3 ;  /* 0x00030003020075a7 */ /* 0x0022a400080011ff */
[----:B--2---:R-:W-:Y:S05]  /*8b50*/  @!P0 NANOSLEEP.SYNCS 0x989680 ;  /* 0x009896800000895d */ /* 0x004fea0003900000 */
[----:B------:R-:W2:Y:S02]  /*8b60*/  @!P0 SYNCS.PHASECHK.TRANS64 P0, [R2+URZ+0x300], R3 ;  /* 0x00030003020085a7 */ /* 0x000ea400080010ff */
[----:B--2---:R-:W-:Y:S05]  /*8b70*/  @!P0 BRA `(.L_x_33) ;  /* 0xfffffffc00f08947 */ /* 0x004fea000383ffff */
[----:B------:R-:W-:Y:S05]  /*8b80*/  BRA `(.L_x_151) ;  /* 0xffffff9400a47947 */ /* 0x000fea000383ffff */
.L_x_37:
[----:B----4-:R-:W-:-:S07]  /*8b90*/  MOV R0, UR5 ;  /* 0x0000000500007c02 */ /* 0x010fce0008000f00 */
.L_x_152:
[----:B-1----:R1:W2:Y:S02]  /*8ba0*/  SYNCS.PHASECHK.TRANS64.TRYWAIT P0, [R0+URZ], R2 ;  /* 0x00000002000075a7 */ /* 0x0022a400080011ff */
[----:B--2---:R-:W-:Y:S05]  /*8bb0*/  @!P0 NANOSLEEP.SYNCS 0x989680 ;  /* 0x009896800000895d */ /* 0x004fea0003900000 */
[----:B------:R-:W2:Y:S02]  /*8bc0*/  @!P0 SYNCS.PHASECHK.TRANS64 P0, [R0+URZ], R2 ;  /* 0x00000002000085a7 */ /* 0x000ea400080010ff */
[----:B--2---:R-:W-:Y:S05]  /*8bd0*/  @!P0 BRA `(.L_x_152) ;  /* 0xfffffffc00f08947 */ /* 0x004fea000383ffff */
[----:B------:R-:W-:Y:S05]  /*8be0*/  BRA `(.L_x_153) ;  /* 0xffffff9c00147947 */ /* 0x000fea000383ffff */
.L_x_38:
[----:B----4-:R-:W-:-:S07]  /*8bf0*/  MOV R0, UR5 ;  /* 0x0000000500007c02 */ /* 0x010fce0008000f00 */
.L_x_154:
[----:B-1----:R1:W2:Y:S02]  /*8c00*/  SYNCS.PHASECHK.TRANS64.TRYWAIT P0, [R0+URZ], R3 ;  /* 0x00000003000075a7 */ /* 0x0022a400080011ff */
[----:B--2---:R-:W-:Y:S05]  /*8c10*/  @!P0 NANOSLEEP.SYNCS 0x989680 ;  /* 0x009896800000895d */ /* 0x004fea0003900000 */
[----:B------:R-:W2:Y:S02]  /*8c20*/  @!P0 SYNCS.PHASECHK.TRANS64 P0, [R0+URZ], R3 ;  /* 0x00000003000085a7 */ /* 0x000ea400080010ff */
[----:B--2---:R-:W-:Y:S05]  /*8c30*/  @!P0 BRA `(.L_x_154) ;  /* 0xfffffffc00f08947 */ /* 0x004fea000383ffff */
[----:B------:R-:W-:Y:S05]  /*8c40*/  BRA `(.L_x_155) ;  /* 0xffffff9c00207947 */ /* 0x000fea000383ffff */
.L_x_39:
[----:B----4-:R-:W-:-:S07]  /*8c50*/  MOV R0, UR5 ;  /* 0x0000000500007c02 */ /* 0x010fce0008000f00 */
.L_x_156:
[----:B-1----:R1:W2:Y:S02]  /*8c60*/  SYNCS.PHASECHK.TRANS64.TRYWAIT P0, [R0+URZ], R3 ;  /* 0x00000003000075a7 */ /* 0x0022a400080011ff */
[----:B--2---:R-:W-:Y:S05]  /*8c70*/  @!P0 NANOSLEEP.SYNCS 0x989680 ;  /* 0x009896800000895d */ /* 0x004fea0003900000 */
[----:B------:R-:W2:Y:S02]  /*8c80*/  @!P0 SYNCS.PHASECHK.TRANS64 P0, [R0+URZ], R3 ;  /* 0x00000003000085a7 */ /* 0x000ea400080010ff */
[----:B--2---:R-:W-:Y:S05]  /*8c90*/  @!P0 BRA `(.L_x_156) ;  /* 0xfffffffc00f08947 */ /* 0x004fea000383ffff */
[----:B------:R-:W-:Y:S05]  /*8ca0*/  BRA `(.L_x_157) ;  /* 0xffffff9c002c7947 */ /* 0x000fea000383ffff */
.L_x_40:
[----:B----4-:R-:W-:-:S07]  /*8cb0*/  MOV R0, UR5 ;  /* 0x0000000500007c02 */ /* 0x010fce0008000f00 */
.L_x_158:
[----:B-1----:R1:W2:Y:S02]  /*8cc0*/  SYNCS.PHASECHK.TRANS64.TRYWAIT P0, [R0+URZ], R3 ;  /* 0x00000003000075a7 */ /* 0x0022a400080011ff */
[----:B--2---:R-:W-:Y:S05]  /*8cd0*/  @!P0 NANOSLEEP.SYNCS 0x989680 ;  /* 0x009896800000895d */ /* 0x004fea0003900000 */
[----:B------:R-:W2:Y:S02]  /*8ce0*/  @!P0 SYNCS.PHASECHK.TRANS64 P0, [R0+URZ], R3 ;  /* 0x00000003000085a7 */ /* 0x000ea400080010ff */
[----:B--2---:R-:W-:Y:S05]  /*8cf0*/  @!P0 BRA `(.L_x_158) ;  /* 0xfffffffc00f08947 */ /* 0x004fea000383ffff */
[----:B------:R-:W-:Y:S05]  /*8d00*/  BRA `(.L_x_159) ;  /* 0xffffff9c00387947 */ /* 0x000fea000383ffff */
.L_x_41:
[----:B----4-:R-:W-:-:S07]  /*8d10*/  MOV R0, UR5 ;  /* 0x0000000500007c02 */ /* 0x010fce0008000f00 */
.L_x_160:
[----:B-1----:R1:W2:Y:S02]  /*8d20*/  SYNCS.PHASECHK.TRANS64.TRYWAIT P0, [R0+URZ], R3 ;  /* 0x00000003000075a7 */ /* 0x0022a400080011ff */
[----:B--2---:R-:W-:Y:S05]  /*8d30*/  @!P0 NANOSLEEP.SYNCS 0x989680 ;  /* 0x009896800000895d */ /* 0x004fea0003900000 */
[----:B------:R-:W2:Y:S02]  /*8d40*/  @!P0 SYNCS.PHASECHK.TRANS64 P0, [R0+URZ], R3 ;  /* 0x00000003000085a7 */ /* 0x000ea400080010ff */
[----:B--2---:R-:W-:Y:S05]  /*8d50*/  @!P0 BRA `(.L_x_160) ;  /* 0xfffffffc00f08947 */ /* 0x004fea000383ffff */
[----:B------:R-:W-:Y:S05]  /*8d60*/  BRA `(.L_x_161) ;  /* 0xffffff9c00447947 */ /* 0x000fea000383ffff */
.L_x_42:
[----:B----4-:R-:W-:-:S07]  /*8d70*/  MOV R0, UR5 ;  /* 0x0000000500007c02 */ /* 0x010fce0008000f00 */
.L_x_162:
[----:B-1----:R1:W2:Y:S02]  /*8d80*/  SYNCS.PHASECHK.TRANS64.TRYWAIT P0, [R0+URZ], R3 ;  /* 0x00000003000075a7 */ /* 0x0022a400080011ff */
[----:B--2---:R-:W-:Y:S05]  /*8d90*/  @!P0 NANOSLEEP.SYNCS 0x989680 ;  /* 0x009896800000895d */ /* 0x004fea0003900000 */
[----:B------:R-:W2:Y:S02]  /*8da0*/  @!P0 SYNCS.PHASECHK.TRANS64 P0, [R0+URZ], R3 ;  /* 0x00000003000085a7 */ /* 0x000ea400080010ff */
[----:B--2---:R-:W-:Y:S05]  /*8db0*/  @!P0 BRA `(.L_x_162) ;  /* 0xfffffffc00f08947 */ /* 0x004fea000383ffff */
[----:B------:R-:W-:Y:S05]  /*8dc0*/  BRA `(.L_x_163) ;  /* 0xffffff9c00507947 */ /* 0x000fea000383ffff */
.L_x_43:
[----:B----4-:R-:W-:-:S07]  /*8dd0*/  MOV R0, UR5 ;  /* 0x0000000500007c02 */ /* 0x010fce0008000f00 */
.L_x_164:
[----:B-1----:R1:W2:Y:S02]  /*8de0*/  SYNCS.PHASECHK.TRANS64.TRYWAIT P0, [R0+URZ], R3 ;  /* 0x00000003000075a7 */ /* 0x0022a400080011ff */
[----:B--2---:R-:W-:Y:S05]  /*8df0*/  @!P0 NANOSLEEP.SYNCS 0x989680 ;  /* 0x009896800000895d */ /* 0x004fea0003900000 */
[----:B------:R-:W2:Y:S02]  /*8e00*/  @!P0 SYNCS.PHASECHK.TRANS64 P0, [R0+URZ], R3 ;  /* 0x00000003000085a7 */ /* 0x000ea400080010ff */
[----:B--2---:R-:W-:Y:S05]  /*8e10*/  @!P0 BRA `(.L_x_164) ;  /* 0xfffffffc00f08947 */ /* 0x004fea000383ffff */
[----:B------:R-:W-:Y:S05]  /*8e20*/  BRA `(.L_x_165) ;  /* 0xffffff9c005c7947 */ /* 0x000fea000383ffff */
.L_x_44:
[----:B----4-:R-:W-:-:S07]  /*8e30*/  MOV R0, UR5 ;  /* 0x0000000500007c02 */ /* 0x010fce0008000f00 */
.L_x_166:
[----:B-1----:R1:W2:Y:S02]  /*8e40*/  SYNCS.PHASECHK.TRANS64.TRYWAIT P0, [R0+URZ], R3 ;  /* 0x00000003000075a7 */ /* 0x0022a400080011ff */
[----:B--2---:R-:W-:Y:S05]  /*8e50*/  @!P0 NANOSLEEP.SYNCS 0x989680 ;  /* 0x009896800000895d */ /* 0x004fea0003900000 */
[----:B------:R-:W2:Y:S02]  /*8e60*/  @!P0 SYNCS.PHASECHK.TRANS64 P0, [R0+URZ], R3 ;  /* 0x00000003000085a7 */ /* 0x000ea400080010ff */
[----:B--2---:R-:W-:Y:S05]  /*8e70*/  @!P0 BRA `(.L_x_166) ;  /* 0xfffffffc00f08947 */ /* 0x004fea000383ffff */
[----:B------:R-:W-:Y:S05]  /*8e80*/  BRA `(.L_x_167) ;  /* 0xffffff9c00687947 */ /* 0x000fea000383ffff */
.L_x_45:
[----:B----4-:R-:W-:-:S07]  /*8e90*/  MOV R0, UR5 ;  /* 0x0000000500007c02 */ /* 0x010fce0008000f00 */
.L_x_168:
[----:B-1----:R1:W2:Y:S02]  /*8ea0*/  SYNCS.PHASECHK.TRANS64.TRYWAIT P0, [R0+URZ], R3 ;  /* 0x00000003000075a7 */ /* 0x0022a400080011ff */
[----:B--2---:R-:W-:Y:S05]  /*8eb0*/  @!P0 NANOSLEEP.SYNCS 0x989680 ;  /* 0x009896800000895d */ /* 0x004fea0003900000 */
[----:B------:R-:W2:Y:S02]  /*8ec0*/  @!P0 SYNCS.PHASECHK.TRANS64 P0, [R0+URZ], R3 ;  /* 0x00000003000085a7 */ /* 0x000ea400080010ff */
[----:B--2---:R-:W-:Y:S05]  /*8ed0*/  @!P0 BRA `(.L_x_168) ;  /* 0xfffffffc00f08947 */ /* 0x004fea000383ffff */
[----:B------:R-:W-:Y:S05]  /*8ee0*/  BRA `(.L_x_169) ;  /* 0xffffff9c00747947 */ /* 0x000fea000383ffff */
.L_x_46:
[----:B----4-:R-:W-:-:S07]  /*8ef0*/  MOV R0, UR5 ;  /* 0x0000000500007c02 */ /* 0x010fce0008000f00 */
.L_x_170:
[----:B-1----:R1:W2:Y:S02]  /*8f00*/  SYNCS.PHASECHK.TRANS64.TRYWAIT P0, [R0+URZ], R3 ;  /* 0x00000003000075a7 */ /* 0x0022a400080011ff */
[----:B--2---:R-:W-:Y:S05]  /*8f10*/  @!P0 NANOSLEEP.SYNCS 0x989680 ;  /* 0x009896800000895d */ /* 0x004fea0003900000 */
[----:B------:R-:W2:Y:S02]  /*8f20*/  @!P0 SYNCS.PHASECHK.TRANS64 P0, [R0+URZ], R3 ;  /* 0x00000003000085a7 */ /* 0x000ea400080010ff */
[----:B--2---:R-:W-:Y:S05]  /*8f30*/  @!P0 BRA `(.L_x_170) ;  /* 0xfffffffc00f08947 */ /* 0x004fea000383ffff */
[----:B------:R-:W-:Y:S05]  /*8f40*/  BRA `(.L_x_171) ;  /* 0xffffff9c00807947 */ /* 0x000fea000383ffff */
.L_x_47:
[----:B----4-:R-:W-:-:S07]  /*8f50*/  MOV R0, UR5 ;  /* 0x0000000500007c02 */ /* 0x010fce0008000f00 */
.L_x_172:
[----:B-1----:R1:W2:Y:S02]  /*8f60*/  SYNCS.PHASECHK.TRANS64.TRYWAIT P0, [R0+URZ], R3 ;  /* 0x00000003000075a7 */ /* 0x0022a400080011ff */
[----:B--2---:R-:W-:Y:S05]  /*8f70*/  @!P0 NANOSLEEP.SYNCS 0x989680 ;  /* 0x009896800000895d */ /* 0x004fea0003900000 */
[----:B------:R-:W2:Y:S02]  /*8f80*/  @!P0 SYNCS.PHASECHK.TRANS64 P0, [R0+URZ], R3 ;  /* 0x00000003000085a7 */ /* 0x000ea400080010ff */
[----:B--2---:R-:W-:Y:S05]  /*8f90*/  @!P0 BRA `(.L_x_172) ;  /* 0xfffffffc00f08947 */ /* 0x004fea000383ffff */
[----:B------:R-:W-:Y:S05]  /*8fa0*/  BRA `(.L_x_173) ;  /* 0xffffff9c008c7947 */ /* 0x000fea000383ffff */
.L_x_48:
[----:B----4-:R-:W-:-:S07]  /*8fb0*/  MOV R0, UR5 ;  /* 0x0000000500007c02 */ /* 0x010fce0008000f00 */
.L_x_174:
[----:B-1----:R1:W2:Y:S02]  /*8fc0*/  SYNCS.PHASECHK.TRANS64.TRYWAIT P0, [R0+URZ], R3 ;  /* 0x00000003000075a7 */ /* 0x0022a400080011ff */
[----:B--2---:R-:W-:Y:S05]  /*8fd0*/  @!P0 NANOSLEEP.SYNCS 0x989680 ;  /* 0x009896800000895d */ /* 0x004fea0003900000 */
[----:B------:R-:W2:Y:S02]  /*8fe0*/  @!P0 SYNCS.PHASECHK.TRANS64 P0, [R0+URZ], R3 ;  /* 0x00000003000085a7 */ /* 0x000ea400080010ff */
[----:B--2---:R-:W-:Y:S05]  /*8ff0*/  @!P0 BRA `(.L_x_174) ;  /* 0xfffffffc00f08947 */ /* 0x004fea000383ffff */
[----:B------:R-:W-:Y:S05]  /*9000*/  BRA `(.L_x_175) ;  /* 0xffffff9c00987947 */ /* 0x000fea000383ffff */
.L_x_49:
[----:B----4-:R-:W-:-:S07]  /*9010*/  MOV R0, UR5 ;  /* 0x0000000500007c02 */ /* 0x010fce0008000f00 */
.L_x_176:
[----:B-1----:R1:W2:Y:S02]  /*9020*/  SYNCS.PHASECHK.TRANS64.TRYWAIT P0, [R0+URZ], R3 ;  /* 0x00000003000075a7 */ /* 0x0022a400080011ff */
[----:B--2---:R-:W-:Y:S05]  /*9030*/  @!P0 NANOSLEEP.SYNCS 0x989680 ;  /* 0x009896800000895d */ /* 0x004fea0003900000 */
[----:B------:R-:W2:Y:S02]  /*9040*/  @!P0 SYNCS.PHASECHK.TRANS64 P0, [R0+URZ], R3 ;  /* 0x00000003000085a7 */ /* 0x000ea400080010ff */
[----:B--2---:R-:W-:Y:S05]  /*9050*/  @!P0 BRA `(.L_x_176) ;  /* 0xfffffffc00f08947 */ /* 0x004fea000383ffff */
[----:B------:R-:W-:Y:S05]  /*9060*/  BRA `(.L_x_177) ;  /* 0xffffff9c00a47947 */ /* 0x000fea000383ffff */
.L_x_50:
[----:B----4-:R-:W-:-:S07]  /*9070*/  MOV R0, UR5 ;  /* 0x0000000500007c02 */ /* 0x010fce0008000f00 */
.L_x_178:
[----:B-1----:R1:W2:Y:S02]  /*9080*/  SYNCS.PHASECHK.TRANS64.TRYWAIT P0, [R0+URZ], R3 ;  /* 0x00000003000075a7 */ /* 0x0022a400080011ff */
[----:B--2---:R-:W-:Y:S05]  /*9090*/  @!P0 NANOSLEEP.SYNCS 0x989680 ;  /* 0x009896800000895d */ /* 0x004fea0003900000 */
[----:B------:R-:W2:Y:S02]  /*90a0*/  @!P0 SYNCS.PHASECHK.TRANS64 P0, [R0+URZ], R3 ;  /* 0x00000003000085a7 */ /* 0x000ea400080010ff */
[----:B--2---:R-:W-:Y:S05]  /*90b0*/  @!P0 BRA `(.L_x_178) ;  /* 0xfffffffc00f08947 */ /* 0x004fea000383ffff */
[----:B------:R-:W-:Y:S05]  /*90c0*/  BRA `(.L_x_179) ;  /* 0xffffff9c00b07947 */ /* 0x000fea000383ffff */
.L_x_51:
[----:B----4-:R-:W-:-:S07]  /*90d0*/  MOV R0, UR5 ;  /* 0x0000000500007c02 */ /* 0x010fce0008000f00 */
.L_x_180:
[----:B-1----:R1:W2:Y:S02]  /*90e0*/  SYNCS.PHASECHK.TRANS64.TRYWAIT P0, [R0+URZ], R3 ;  /* 0x00000003000075a7 */ /* 0x0022a400080011ff */
[----:B--2---:R-:W-:Y:S05]  /*90f0*/  @!P0 NANOSLEEP.SYNCS 0x989680 ;  /* 0x009896800000895d */ /* 0x004fea0003900000 */
[----:B------:R-:W2:Y:S02]  /*9100*/  @!P0 SYNCS.PHASECHK.TRANS64 P0, [R0+URZ], R3 ;  /* 0x00000003000085a7 */ /* 0x000ea400080010ff */
[----:B--2---:R-:W-:Y:S05]  /*9110*/  @!P0 BRA `(.L_x_180) ;  /* 0xfffffffc00f08947 */ /* 0x004fea000383ffff */
[----:B------:R-:W-:Y:S05]  /*9120*/  BRA `(.L_x_181) ;  /* 0xffffff9c00bc7947 */ /* 0x000fea000383ffff */
.L_x_52:
[----:B----4-:R-:W-:-:S07]  /*9130*/  MOV R0, UR5 ;  /* 0x0000000500007c02 */ /* 0x010fce0008000f00 */
.L_x_182:
[----:B-1----:R1:W2:Y:S02]  /*9140*/  SYNCS.PHASECHK.TRANS64.TRYWAIT P0, [R0+URZ], R3 ;  /* 0x00000003000075a7 */ /* 0x0022a400080011ff */
[----:B--2---:R-:W-:Y:S05]  /*9150*/  @!P0 NANOSLEEP.SYNCS 0x989680 ;  /* 0x009896800000895d */ /* 0x004fea0003900000 */
[----:B------:R-:W2:Y:S02]  /*9160*/  @!P0 SYNCS.PHASECHK.TRANS64 P0, [R0+URZ], R3 ;  /* 0x00000003000085a7 */ /* 0x000ea400080010ff */
[----:B--2---:R-:W-:Y:S05]  /*9170*/  @!P0 BRA `(.L_x_182) ;  /* 0xfffffffc00f08947 */ /* 0x004fea000383ffff */
[----:B------:R-:W-:Y:S05]  /*9180*/  BRA `(.L_x_183) ;  /* 0xffffff9c00c87947 */ /* 0x000fea000383ffff */
.L_x_53:
[----:B----4-:R-:W-:-:S07]  /*9190*/  MOV R0, UR5 ;  /* 0x0000000500007c02 */ /* 0x010fce0008000f00 */
.L_x_184:
[----:B-1----:R1:W2:Y:S02]  /*91a0*/  SYNCS.PHASECHK.TRANS64.TRYWAIT P0, [R0+URZ], R3 ;  /* 0x00000003000075a7 */ /* 0x0022a400080011ff */
[----:B--2---:R-:W-:Y:S05]  /*91b0*/  @!P0 NANOSLEEP.SYNCS 0x989680 ;  /* 0x009896800000895d */ /* 0x004fea0003900000 */
[----:B------:R-:W2:Y:S02]  /*91c0*/  @!P0 SYNCS.PHASECHK.TRANS64 P0, [R0+URZ], R3 ;  /* 0x00000003000085a7 */ /* 0x000ea400080010ff */
[----:B--2---:R-:W-:Y:S05]  /*91d0*/  @!P0 BRA `(.L_x_184) ;  /* 0xfffffffc00f08947 */ /* 0x004fea000383ffff */
[----:B------:R-:W-:Y:S05]  /*91e0*/  BRA `(.L_x_185) ;  /* 0xffffff9c00d47947 */ /* 0x000fea000383ffff */
.L_x_54:
[----:B----4-:R-:W-:-:S07]  /*91f0*/  MOV R0, UR5 ;  /* 0x0000000500007c02 */ /* 0x010fce0008000f00 */
.L_x_186:
[----:B-1----:R1:W2:Y:S02]  /*9200*/  SYNCS.PHASECHK.TRANS64.TRYWAIT P0, [R0+URZ], R3 ;  /* 0x00000003000075a7 */ /* 0x0022a400080011ff */
[----:B--2---:R-:W-:Y:S05]  /*9210*/  @!P0 NANOSLEEP.SYNCS 0x989680 ;  /* 0x009896800000895d */ /* 0x004fea0003900000 */
[----:B------:R-:W2:Y:S02]  /*9220*/  @!P0 SYNCS.PHASECHK.TRANS64 P0, [R0+URZ], R3 ;  /* 0x00000003000085a7 */ /* 0x000ea400080010ff */
[----:B--2---:R-:W-:Y:S05]  /*9230*/  @!P0 BRA `(.L_x_186) ;  /* 0xfffffffc00f08947 */ /* 0x004fea000383ffff */
[----:B------:R-:W-:Y:S05]  /*9240*/  BRA `(.L_x_187) ;  /* 0xffffff9c00e07947 */ /* 0x000fea000383ffff */
.L_x_55:
[----:B----4-:R-:W-:-:S07]  /*9250*/  MOV R0, UR5 ;  /* 0x0000000500007c02 */ /* 0x010fce0008000f00 */
.L_x_188:
[----:B-1----:R1:W2:Y:S02]  /*9260*/  SYNCS.PHASECHK.TRANS64.TRYWAIT P0, [R0+URZ], R3 ;  /* 0x00000003000075a7 */ /* 0x0022a400080011ff */
[----:B--2---:R-:W-:Y:S05]  /*9270*/  @!P0 NANOSLEEP.SYNCS 0x989680 ;  /* 0x009896800000895d */ /* 0x004fea0003900000 */
[----:B------:R-:W2:Y:S02]  /*9280*/  @!P0 SYNCS.PHASECHK.TRANS64 P0, [R0+URZ], R3 ;  /* 0x00000003000085a7 */ /* 0x000ea400080010ff */
[----:B--2---:R-:W-:Y:S05]  /*9290*/  @!P0 BRA `(.L_x_188) ;  /* 0xfffffffc00f08947 */ /* 0x004fea000383ffff */
[----:B------:R-:W-:Y:S05]  /*92a0*/  BRA `(.L_x_189) ;  /* 0xffffff9c00ec7947 */ /* 0x000fea000383ffff */
.L_x_56:
[----:B----4-:R-:W-:-:S07]  /*92b0*/  MOV R0, UR5 ;  /* 0x0000000500007c02 */ /* 0x010fce0008000f00 */
.L_x_190:
[----:B-1----:R1:W2:Y:S02]  /*92c0*/  SYNCS.PHASECHK.TRANS64.TRYWAIT P0, [R0+URZ], R3 ;  /* 0x00000003000075a7 */ /* 0x0022a400080011ff */
[----:B--2---:R-:W-:Y:S05]  /*92d0*/  @!P0 NANOSLEEP.SYNCS 0x989680 ;  /* 0x009896800000895d */ /* 0x004fea0003900000 */
[----:B------:R-:W2:Y:S02]  /*92e0*/  @!P0 SYNCS.PHASECHK.TRANS64 P0, [R0+URZ], R3 ;  /* 0x00000003000085a7 */ /* 0x000ea400080010ff */
[----:B--2---:R-:W-:Y:S05]  /*92f0*/  @!P0 BRA `(.L_x_190) ;  /* 0xfffffffc00f08947 */ /* 0x004fea000383ffff */
[----:B------:R-:W-:Y:S05]  /*9300*/  BRA `(.L_x_191) ;  /* 0xffffff9c00f87947 */ /* 0x000fea000383ffff */
.L_x_57:
[----:B----4-:R-:W-:-:S07]  /*9310*/  MOV R0, UR5 ;  /* 0x0000000500007c02 */ /* 0x010fce0008000f00 */
.L_x_192:
[----:B-1----:R1:W2:Y:S02]  /*9320*/  SYNCS.PHASECHK.TRANS64.TRYWAIT P0, [R0+URZ], R3 ;  /* 0x00000003000075a7 */ /* 0x0022a400080011ff */
[----:B--2---:R-:W-:Y:S05]  /*9330*/  @!P0 NANOSLEEP.SYNCS 0x989680 ;  /* 0x009896800000895d */ /* 0x004fea0003900000 */
[----:B------:R-:W2:Y:S02]  /*9340*/  @!P0 SYNCS.PHASECHK.TRANS64 P0, [R0+URZ], R3 ;  /* 0x00000003000085a7 */ /* 0x000ea400080010ff */
[----:B--2---:R-:W-:Y:S05]  /*9350*/  @!P0 BRA `(.L_x_192) ;  /* 0xfffffffc00f08947 */ /* 0x004fea000383ffff */
[----:B------:R-:W-:Y:S05]  /*9360*/  BRA `(.L_x_193) ;  /* 0xffffffa000047947 */ /* 0x000fea000383ffff */
.L_x_58:
[----:B----4-:R-:W-:-:S07]  /*9370*/  MOV R0, UR5 ;  /* 0x0000000500007c02 */ /* 0x010fce0008000f00 */
.L_x_194:
[----:B-1----:R1:W2:Y:S02]  /*9380*/  SYNCS.PHASECHK.TRANS64.TRYWAIT P0, [R0+URZ], R3 ;  /* 0x00000003000075a7 */ /* 0x0022a400080011ff */
[----:B--2---:R-:W-:Y:S05]  /*9390*/  @!P0 NANOSLEEP.SYNCS 0x989680 ;  /* 0x009896800000895d */ /* 0x004fea0003900000 */
[----:B------:R-:W2:Y:S02]  /*93a0*/  @!P0 SYNCS.PHASECHK.TRANS64 P0, [R0+URZ], R3 ;  /* 0x00000003000085a7 */ /* 0x000ea400080010ff */
[----:B--2---:R-:W-:Y:S05]  /*93b0*/  @!P0 BRA `(.L_x_194) ;  /* 0xfffffffc00f08947 */ /* 0x004fea000383ffff */
[----:B------:R-:W-:Y:S05]  /*93c0*/  BRA `(.L_x_195) ;  /* 0xffffffa000107947 */ /* 0x000fea000383ffff */
.L_x_59:
[----:B----4-:R-:W-:-:S07]  /*93d0*/  MOV R0, UR5 ;  /* 0x0000000500007c02 */ /* 0x010fce0008000f00 */
.L_x_196:
[----:B-1----:R1:W2:Y:S02]  /*93e0*/  SYNCS.PHASECHK.TRANS64.TRYWAIT P0, [R0+URZ], R3 ;  /* 0x00000003000075a7 */ /* 0x0022a400080011ff */
[----:B--2---:R-:W-:Y:S05]  /*93f0*/  @!P0 NANOSLEEP.SYNCS 0x989680 ;  /* 0x009896800000895d */ /* 0x004fea0003900000 */
[----:B------:R-:W2:Y:S02]  /*9400*/  @!P0 SYNCS.PHASECHK.TRANS64 P0, [R0+URZ], R3 ;  /* 0x00000003000085a7 */ /* 0x000ea400080010ff */
[----:B--2---:R-:W-:Y:S05]  /*9410*/  @!P0 BRA `(.L_x_196) ;  /* 0xfffffffc00f08947 */ /* 0x004fea000383ffff */
[----:B------:R-:W-:Y:S05]  /*9420*/  BRA `(.L_x_197) ;  /* 0xffffffa0001c7947 */ /* 0x000fea000383ffff */
.L_x_60:
[----:B----4-:R-:W-:-:S07]  /*9430*/  MOV R0, UR5 ;  /* 0x0000000500007c02 */ /* 0x010fce0008000f00 */
.L_x_198:
[----:B-1----:R1:W2:Y:S02]  /*9440*/  SYNCS.PHASECHK.TRANS64.TRYWAIT P0, [R0+URZ], R3 ;  /* 0x00000003000075a7 */ /* 0x0022a400080011ff */
[----:B--2---:R-:W-:Y:S05]  /*9450*/  @!P0 NANOSLEEP.SYNCS 0x989680 ;  /* 0x009896800000895d */ /* 0x004fea0003900000 */
[----:B------:R-:W2:Y:S02]  /*9460*/  @!P0 SYNCS.PHASECHK.TRANS64 P0, [R0+URZ], R3 ;  /* 0x00000003000085a7 */ /* 0x000ea400080010ff */
[----:B--2---:R-:W-:Y:S05]  /*9470*/  @!P0 BRA `(.L_x_198) ;  /* 0xfffffffc00f08947 */ /* 0x004fea000383ffff */
[----:B------:R-:W-:Y:S05]  /*9480*/  BRA `(.L_x_199) ;  /* 0xffffffa000287947 */ /* 0x000fea000383ffff */
.L_x_61:
[----:B----4-:R-:W-:-:S07]  /*9490*/  MOV R0, UR5 ;  /* 0x0000000500007c02 */ /* 0x010fce0008000f00 */
.L_x_200:
[----:B-1----:R1:W2:Y:S02]  /*94a0*/  SYNCS.PHASECHK.TRANS64.TRYWAIT P0, [R0+URZ], R3 ;  /* 0x00000003000075a7 */ /* 0x0022a400080011ff */
[----:B--2---:R-:W-:Y:S05]  /*94b0*/  @!P0 NANOSLEEP.SYNCS 0x989680 ;  /* 0x009896800000895d */ /* 0x004fea0003900000 */
[----:B------:R-:W2:Y:S02]  /*94c0*/  @!P0 SYNCS.PHASECHK.TRANS64 P0, [R0+URZ], R3 ;  /* 0x00000003000085a7 */ /* 0x000ea400080010ff */
[----:B--2---:R-:W-:Y:S05]  /*94d0*/  @!P0 BRA `(.L_x_200) ;  /* 0xfffffffc00f08947 */ /* 0x004fea000383ffff */
[----:B------:R-:W-:Y:S05]  /*94e0*/  BRA `(.L_x_201) ;  /* 0xffffffa000347947 */ /* 0x000fea000383ffff */
.L_x_62:
[----:B----4-:R-:W-:-:S07]  /*94f0*/  MOV R0, UR5 ;  /* 0x0000000500007c02 */ /* 0x010fce0008000f00 */
.L_x_202:
[----:B-1----:R1:W2:Y:S02]  /*9500*/  SYNCS.PHASECHK.TRANS64.TRYWAIT P0, [R0+URZ], R3 ;  /* 0x00000003000075a7 */ /* 0x0022a400080011ff */
[----:B--2---:R-:W-:Y:S05]  /*9510*/  @!P0 NANOSLEEP.SYNCS 0x989680 ;  /* 0x009896800000895d */ /* 0x004fea0003900000 */
[----:B------:R-:W2:Y:S02]  /*9520*/  @!P0 SYNCS.PHASECHK.TRANS64 P0, [R0+URZ], R3 ;  /* 0x00000003000085a7 */ /* 0x000ea400080010ff */
[----:B--2---:R-:W-:Y:S05]  /*9530*/  @!P0 BRA `(.L_x_202) ;  /* 0xfffffffc00f08947 */ /* 0x004fea000383ffff */
[----:B------:R-:W-:Y:S05]  /*9540*/  BRA `(.L_x_203) ;  /* 0xffffffa000407947 */ /* 0x000fea000383ffff */
.L_x_63:
[----:B----4-:R-:W-:-:S07]  /*9550*/  MOV R0, UR5 ;  /* 0x0000000500007c02 */ /* 0x010fce0008000f00 */
.L_x_204:
[----:B-1----:R1:W2:Y:S02]  /*9560*/  SYNCS.PHASECHK.TRANS64.TRYWAIT P0, [R0+URZ], R3 ;  /* 0x00000003000075a7 */ /* 0x0022a400080011ff */
[----:B--2---:R-:W-:Y:S05]  /*9570*/  @!P0 NANOSLEEP.SYNCS 0x989680 ;  /* 0x009896800000895d */ /* 0x004fea0003900000 */
[----:B------:R-:W2:Y:S02]  /*9580*/  @!P0 SYNCS.PHASECHK.TRANS64 P0, [R0+URZ], R3 ;  /* 0x00000003000085a7 */ /* 0x000ea400080010ff */
[----:B--2---:R-:W-:Y:S05]  /*9590*/  @!P0 BRA `(.L_x_204) ;  /* 0xfffffffc00f08947 */ /* 0x004fea000383ffff */
[----:B------:R-:W-:Y:S05]  /*95a0*/  BRA `(.L_x_205) ;  /* 0xffffffa0004c7947 */ /* 0x000fea000383ffff */
.L_x_64:
[----:B----4-:R-:W-:-:S07]  /*95b0*/  MOV R0, UR5 ;  /* 0x0000000500007c02 */ /* 0x010fce0008000f00 */
.L_x_206:
[----:B-1----:R1:W2:Y:S02]  /*95c0*/  SYNCS.PHASECHK.TRANS64.TRYWAIT P0, [R0+URZ], R3 ;  /* 0x00000003000075a7 */ /* 0x0022a400080011ff */
[----:B--2---:R-:W-:Y:S05]  /*95d0*/  @!P0 NANOSLEEP.SYNCS 0x989680 ;  /* 0x009896800000895d */ /* 0x004fea0003900000 */
[----:B------:R-:W2:Y:S02]  /*95e0*/  @!P0 SYNCS.PHASECHK.TRANS64 P0, [R0+URZ], R3 ;  /* 0x00000003000085a7 */ /* 0x000ea400080010ff */
[----:B--2---:R-:W-:Y:S05]  /*95f0*/  @!P0 BRA `(.L_x_206) ;  /* 0xfffffffc00f08947 */ /* 0x004fea000383ffff */
[----:B------:R-:W-:Y:S05]  /*9600*/  BRA `(.L_x_207) ;  /* 0xffffffa000587947 */ /* 0x000fea000383ffff */
.L_x_65:
[----:B----4-:R-:W-:-:S07]  /*9610*/  MOV R0, UR5 ;  /* 0x0000000500007c02 */ /* 0x010fce0008000f00 */
.L_x_208:
[----:B-1----:R1:W2:Y:S02]  /*9620*/  SYNCS.PHASECHK.TRANS64.TRYWAIT P0, [R0+URZ], R3 ;  /* 0x00000003000075a7 */ /* 0x0022a400080011ff */
[----:B--2---:R-:W-:Y:S05]  /*9630*/  @!P0 NANOSLEEP.SYNCS 0x989680 ;  /* 0x009896800000895d */ /* 0x004fea0003900000 */
[----:B------:R-:W2:Y:S02]  /*9640*/  @!P0 SYNCS.PHASECHK.TRANS64 P0, [R0+URZ], R3 ;  /* 0x00000003000085a7 */ /* 0x000ea400080010ff */
[----:B--2---:R-:W-:Y:S05]  /*9650*/  @!P0 BRA `(.L_x_208) ;  /* 0xfffffffc00f08947 */ /* 0x004fea000383ffff */
[----:B------:R-:W-:Y:S05]  /*9660*/  BRA `(.L_x_209) ;  /* 0xffffffa000647947 */ /* 0x000fea000383ffff */
.L_x_66:
[----:B----4-:R-:W-:-:S07]  /*9670*/  MOV R0, UR5 ;  /* 0x0000000500007c02 */ /* 0x010fce0008000f00 */
.L_x_210:
[----:B-1----:R1:W2:Y:S02]  /*9680*/  SYNCS.PHASECHK.TRANS64.TRYWAIT P0, [R0+URZ], R3 ;  /* 0x00000003000075a7 */ /* 0x0022a400080011ff */
[----:B--2---:R-:W-:Y:S05]  /*9690*/  @!P0 NANOSLEEP.SYNCS 0x989680 ;  /* 0x009896800000895d */ /* 0x004fea0003900000 */
[----:B------:R-:W2:Y:S02]  /*96a0*/  @!P0 SYNCS.PHASECHK.TRANS64 P0, [R0+URZ], R3 ;  /* 0x00000003000085a7 */ /* 0x000ea400080010ff */
[----:B--2---:R-:W-:Y:S05]  /*96b0*/  @!P0 BRA `(.L_x_210) ;  /* 0xfffffffc00f08947 */ /* 0x004fea000383ffff */
[----:B------:R-:W-:Y:S05]  /*96c0*/  BRA `(.L_x_211) ;  /* 0xffffffa000707947 */ /* 0x000fea000383ffff */
.L_x_67:
[----:B----4-:R-:W-:-:S07]  /*96d0*/  MOV R0, UR5 ;  /* 0x0000000500007c02 */ /* 0x010fce0008000f00 */
.L_x_212:
[----:B-1----:R1:W2:Y:S02]  /*96e0*/  SYNCS.PHASECHK.TRANS64.TRYWAIT P0, [R0+URZ], R3 ;  /* 0x00000003000075a7 */ /* 0x0022a400080011ff */
[----:B--2---:R-:W-:Y:S05]  /*96f0*/  @!P0 NANOSLEEP.SYNCS 0x989680 ;  /* 0x009896800000895d */ /* 0x004fea0003900000 */
[----:B------:R-:W2:Y:S02]  /*9700*/  @!P0 SYNCS.PHASECHK.TRANS64 P0, [R0+URZ], R3 ;  /* 0x00000003000085a7 */ /* 0x000ea400080010ff */
[----:B--2---:R-:W-:Y:S05]  /*9710*/  @!P0 BRA `(.L_x_212) ;  /* 0xfffffffc00f08947 */ /* 0x004fea000383ffff */
[----:B------:R-:W-:Y:S05]  /*9720*/  BRA `(.L_x_213) ;  /* 0xffffffa0007c7947 */ /* 0x000fea000383ffff */
.L_x_68:
[----:B----4-:R-:W-:-:S07]  /*9730*/  MOV R0, UR5 ;  /* 0x0000000500007c02 */ /* 0x010fce0008000f00 */
.L_x_214:
[----:B-1----:R1:W2:Y:S02]  /*9740*/  SYNCS.PHASECHK.TRANS64.TRYWAIT P0, [R0+URZ], R3 ;  /* 0x00000003000075a7 */ /* 0x0022a400080011ff */
[----:B--2---:R-:W-:Y:S05]  /*9750*/  @!P0 NANOSLEEP.SYNCS 0x989680 ;  /* 0x009896800000895d */ /* 0x004fea0003900000 */
[----:B------:R-:W2:Y:S02]  /*9760*/  @!P0 SYNCS.PHASECHK.TRANS64 P0, [R0+URZ], R3 ;  /* 0x00000003000085a7 */ /* 0x000ea400080010ff */
[----:B--2---:R-:W-:Y:S05]  /*9770*/  @!P0 BRA `(.L_x_214) ;  /* 0xfffffffc00f08947 */ /* 0x004fea000383ffff */
[----:B------:R-:W-:Y:S05]  /*9780*/  BRA `(.L_x_215) ;  /* 0xffffffa000887947 */ /* 0x000fea000383ffff */
.L_x_69:
[----:B----4-:R-:W-:-:S07]  /*9790*/  MOV R0, UR5 ;  /* 0x0000000500007c02 */ /* 0x010fce0008000f00 */
.L_x_216:
[----:B-1----:R1:W2:Y:S02]  /*97a0*/  SYNCS.PHASECHK.TRANS64.TRYWAIT P0, [R0+URZ], R3 ;  /* 0x00000003000075a7 */ /* 0x0022a400080011ff */
[----:B--2---:R-:W-:Y:S05]  /*97b0*/  @!P0 NANOSLEEP.SYNCS 0x989680 ;  /* 0x009896800000895d */ /* 0x004fea0003900000 */
[----:B------:R-:W2:Y:S02]  /*97c0*/  @!P0 SYNCS.PHASECHK.TRANS64 P0, [R0+URZ], R3 ;  /* 0x00000003000085a7 */ /* 0x000ea400080010ff */
[----:B--2---:R-:W-:Y:S05]  /*97d0*/  @!P0 BRA `(.L_x_216) ;  /* 0xfffffffc00f08947 */ /* 0x004fea000383ffff */
[----:B------:R-:W-:Y:S05]  /*97e0*/  BRA `(.L_x_217) ;  /* 0xffffffa000947947 */ /* 0x000fea000383ffff */
.L_x_70:
[----:B----4-:R-:W-:-:S07]  /*97f0*/  MOV R0, UR5 ;  /* 0x0000000500007c02 */ /* 0x010fce0008000f00 */
.L_x_218:
[----:B-1----:R1:W2:Y:S02]  /*9800*/  SYNCS.PHASECHK.TRANS64.TRYWAIT P0, [R0+URZ], R3 ;  /* 0x00000003000075a7 */ /* 0x0022a400080011ff */
[----:B--2---:R-:W-:Y:S05]  /*9810*/  @!P0 NANOSLEEP.SYNCS 0x989680 ;  /* 0x009896800000895d */ /* 0x004fea0003900000 */
[----:B------:R-:W2:Y:S02]  /*9820*/  @!P0 SYNCS.PHASECHK.TRANS64 P0, [R0+URZ], R3 ;  /* 0x00000003000085a7 */ /* 0x000ea400080010ff */
[----:B--2---:R-:W-:Y:S05]  /*9830*/  @!P0 BRA `(.L_x_218) ;  /* 0xfffffffc00f08947 */ /* 0x004fea000383ffff */
[----:B------:R-:W-:Y:S05]  /*9840*/  BRA `(.L_x_219) ;  /* 0xffffffa000a07947 */ /* 0x000fea000383ffff */
.L_x_71:
[----:B----4-:R-:W-:-:S07]  /*9850*/  MOV R0, UR5 ;  /* 0x0000000500007c02 */ /* 0x010fce0008000f00 */
.L_x_220:
[----:B-1----:R1:W2:Y:S02]  /*9860*/  SYNCS.PHASECHK.TRANS64.TRYWAIT P0, [R0+URZ], R3 ;  /* 0x00000003000075a7 */ /* 0x0022a400080011ff */
[----:B--2---:R-:W-:Y:S05]  /*9870*/  @!P0 NANOSLEEP.SYNCS 0x989680 ;  /* 0x009896800000895d */ /* 0x004fea0003900000 */
[----:B------:R-:W2:Y:S02]  /*9880*/  @!P0 SYNCS.PHASECHK.TRANS64 P0, [R0+URZ], R3 ;  /* 0x00000003000085a7 */ /* 0x000ea400080010ff */
[----:B--2---:R-:W-:Y:S05]  /*9890*/  @!P0 BRA `(.L_x_220) ;  /* 0xfffffffc00f08947 */ /* 0x004fea000383ffff */
[----:B------:R-:W-:Y:S05]  /*98a0*/  BRA `(.L_x_221) ;  /* 0xffffffa000ac7947 */ /* 0x000fea000383ffff */
.L_x_72:
[----:B----4-:R-:W-:-:S07]  /*98b0*/  MOV R0, UR5 ;  /* 0x0000000500007c02 */ /* 0x010fce0008000f00 */
.L_x_222:
[----:B-1----:R1:W2:Y:S02]  /*98c0*/  SYNCS.PHASECHK.TRANS64.TRYWAIT P0, [R0+URZ], R3 ;  /* 0x00000003000075a7 */ /* 0x0022a400080011ff */
[----:B--2---:R-:W-:Y:S05]  /*98d0*/  @!P0 NANOSLEEP.SYNCS 0x989680 ;  /* 0x009896800000895d */ /* 0x004fea0003900000 */
[----:B------:R-:W2:Y:S02]  /*98e0*/  @!P0 SYNCS.PHASECHK.TRANS64 P0, [R0+URZ], R3 ;  /* 0x00000003000085a7 */ /* 0x000ea400080010ff */
[----:B--2---:R-:W-:Y:S05]  /*98f0*/  @!P0 BRA `(.L_x_222) ;  /* 0xfffffffc00f08947 */ /* 0x004fea000383ffff */
[----:B------:R-:W-:Y:S05]  /*9900*/  BRA `(.L_x_223) ;  /* 0xffffffa000b87947 */ /* 0x000fea000383ffff */
.L_x_73:
[----:B----4-:R-:W-:-:S07]  /*9910*/  MOV R0, UR5 ;  /* 0x0000000500007c02 */ /* 0x010fce0008000f00 */
.L_x_224:
[----:B-1----:R1:W2:Y:S02]  /*9920*/  SYNCS.PHASECHK.TRANS64.TRYWAIT P0, [R0+URZ], R3 ;  /* 0x00000003000075a7 */ /* 0x0022a400080011ff */
[----:B--2---:R-:W-:Y:S05]  /*9930*/  @!P0 NANOSLEEP.SYNCS 0x989680 ;  /* 0x009896800000895d */ /* 0x004fea0003900000 */
[----:B------:R-:W2:Y:S02]  /*9940*/  @!P0 SYNCS.PHASECHK.TRANS64 P0, [R0+URZ], R3 ;  /* 0x00000003000085a7 */ /* 0x000ea400080010ff */
[----:B--2---:R-:W-:Y:S05]  /*9950*/  @!P0 BRA `(.L_x_224) ;  /* 0xfffffffc00f08947 */ /* 0x004fea000383ffff */
[----:B------:R-:W-:Y:S05]  /*9960*/  BRA `(.L_x_225) ;  /* 0xffffffa000c47947 */ /* 0x000fea000383ffff */
.L_x_74:
[----:B----4-:R-:W-:-:S07]  /*9970*/  MOV R0, UR5 ;  /* 0x0000000500007c02 */ /* 0x010fce0008000f00 */
.L_x_226:
[----:B-1----:R1:W2:Y:S02]  /*9980*/  SYNCS.PHASECHK.TRANS64.TRYWAIT P0, [R0+URZ], R3 ;  /* 0x00000003000075a7 */ /* 0x0022a400080011ff */
[----:B--2---:R-:W-:Y:S05]  /*9990*/  @!P0 NANOSLEEP.SYNCS 0x989680 ;  /* 0x009896800000895d */ /* 0x004fea0003900000 */
[----:B------:R-:W2:Y:S02]  /*99a0*/  @!P0 SYNCS.PHASECHK.TRANS64 P0, [R0+URZ], R3 ;  /* 0x00000003000085a7 */ /* 0x000ea400080010ff */
[----:B--2---:R-:W-:Y:S05]  /*99b0*/  @!P0 BRA `(.L_x_226) ;  /* 0xfffffffc00f08947 */ /* 0x004fea000383ffff */
[----:B------:R-:W-:Y:S05]  /*99c0*/  BRA `(.L_x_227) ;  /* 0xffffffa000d07947 */ /* 0x000fea000383ffff */
.L_x_75:
[----:B----4-:R-:W-:-:S07]  /*99d0*/  MOV R0, UR5 ;  /* 0x0000000500007c02 */ /* 0x010fce0008000f00 */
.L_x_228:
[----:B-1----:R1:W2:Y:S02]  /*99e0*/  SYNCS.PHASECHK.TRANS64.TRYWAIT P0, [R0+URZ], R3 ;  /* 0x00000003000075a7 */ /* 0x0022a400080011ff */
[----:B--2---:R-:W-:Y:S05]  /*99f0*/  @!P0 NANOSLEEP.SYNCS 0x989680 ;  /* 0x009896800000895d */ /* 0x004fea0003900000 */
[----:B------:R-:W2:Y:S02]  /*9a00*/  @!P0 SYNCS.PHASECHK.TRANS64 P0, [R0+URZ], R3 ;  /* 0x00000003000085a7 */ /* 0x000ea400080010ff */
[----:B--2---:R-:W-:Y:S05]  /*9a10*/  @!P0 BRA `(.L_x_228) ;  /* 0xfffffffc00f08947 */ /* 0x004fea000383ffff */
[----:B------:R-:W-:Y:S05]  /*9a20*/  BRA `(.L_x_229) ;  /* 0xffffffa000dc7947 */ /* 0x000fea000383ffff */
.L_x_76:
[----:B----4-:R-:W-:-:S07]  /*9a30*/  MOV R0, UR5 ;  /* 0x0000000500007c02 */ /* 0x010fce0008000f00 */
.L_x_230:
[----:B-1----:R1:W2:Y:S02]  /*9a40*/  SYNCS.PHASECHK.TRANS64.TRYWAIT P0, [R0+URZ], R3 ;  /* 0x00000003000075a7 */ /* 0x0022a400080011ff */
[----:B--2---:R-:W-:Y:S05]  /*9a50*/  @!P0 NANOSLEEP.SYNCS 0x989680 ;  /* 0x009896800000895d */ /* 0x004fea0003900000 */
[----:B------:R-:W2:Y:S02]  /*9a60*/  @!P0 SYNCS.PHASECHK.TRANS64 P0, [R0+URZ], R3 ;  /* 0x00000003000085a7 */ /* 0x000ea400080010ff */
[----:B--2---:R-:W-:Y:S05]  /*9a70*/  @!P0 BRA `(.L_x_230) ;  /* 0xfffffffc00f08947 */ /* 0x004fea000383ffff */
[----:B------:R-:W-:Y:S05]  /*9a80*/  BRA `(.L_x_231) ;  /* 0xffffffa000e87947 */ /* 0x000fea000383ffff */
.L_x_77:
[----:B----4-:R-:W-:-:S07]  /*9a90*/  MOV R0, UR5 ;  /* 0x0000000500007c02 */ /* 0x010fce0008000f00 */
.L_x_232:
[----:B-1----:R1:W2:Y:S02]  /*9aa0*/  SYNCS.PHASECHK.TRANS64.TRYWAIT P0, [R0+URZ], R3 ;  /* 0x00000003000075a7 */ /* 0x0022a400080011ff */
[----:B--2---:R-:W-:Y:S05]  /*9ab0*/  @!P0 NANOSLEEP.SYNCS 0x989680 ;  /* 0x009896800000895d */ /* 0x004fea0003900000 */
[----:B------:R-:W2:Y:S02]  /*9ac0*/  @!P0 SYNCS.PHASECHK.TRANS64 P0, [R0+URZ], R3 ;  /* 0x00000003000085a7 */ /* 0x000ea400080010ff */
[----:B--2---:R-:W-:Y:S05]  /*9ad0*/  @!P0 BRA `(.L_x_232) ;  /* 0xfffffffc00f08947 */ /* 0x004fea000383ffff */
[----:B------:R-:W-:Y:S05]  /*9ae0*/  BRA `(.L_x_233) ;  /* 0xffffffa000f47947 */ /* 0x000fea000383ffff */
.L_x_78:
[----:B----4-:R-:W-:-:S07]  /*9af0*/  MOV R0, UR5 ;  /* 0x0000000500007c02 */ /* 0x010fce0008000f00 */
.L_x_234:
[----:B-1----:R1:W2:Y:S02]  /*9b00*/  SYNCS.PHASECHK.TRANS64.TRYWAIT P0, [R0+URZ], R3 ;  /* 0x00000003000075a7 */ /* 0x0022a400080011ff */
[----:B--2---:R-:W-:Y:S05]  /*9b10*/  @!P0 NANOSLEEP.SYNCS 0x989680 ;  /* 0x009896800000895d */ /* 0x004fea0003900000 */
[----:B------:R-:W2:Y:S02]  /*9b20*/  @!P0 SYNCS.PHASECHK.TRANS64 P0, [R0+URZ], R3 ;  /* 0x00000003000085a7 */ /* 0x000ea400080010ff */
[----:B--2---:R-:W-:Y:S05]  /*9b30*/  @!P0 BRA `(.L_x_234) ;  /* 0xfffffffc00f08947 */ /* 0x004fea000383ffff */
[----:B------:R-:W-:Y:S05]  /*9b40*/  BRA `(.L_x_235) ;  /* 0xffffffa400007947 */ /* 0x000fea000383ffff */
.L_x_79:
[----:B----4-:R-:W-:-:S07]  /*9b50*/  MOV R0, UR5 ;  /* 0x0000000500007c02 */ /* 0x010fce0008000f00 */
.L_x_236:
[----:B-1----:R1:W2:Y:S02]  /*9b60*/  SYNCS.PHASECHK.TRANS64.TRYWAIT P0, [R0+URZ], R3 ;  /* 0x00000003000075a7 */ /* 0x0022a400080011ff */
[----:B--2---:R-:W-:Y:S05]  /*9b70*/  @!P0 NANOSLEEP.SYNCS 0x989680 ;  /* 0x009896800000895d */ /* 0x004fea0003900000 */
[----:B------:R-:W2:Y:S02]  /*9b80*/  @!P0 SYNCS.PHASECHK.TRANS64 P0, [R0+URZ], R3 ;  /* 0x00000003000085a7 */ /* 0x000ea400080010ff */
[----:B--2---:R-:W-:Y:S05]  /*9b90*/  @!P0 BRA `(.L_x_236) ;  /* 0xfffffffc00f08947 */ /* 0x004fea000383ffff */
[----:B------:R-:W-:Y:S05]  /*9ba0*/  BRA `(.L_x_237) ;  /* 0xffffffa4000c7947 */ /* 0x000fea000383ffff */
.L_x_80:
[----:B----4-:R-:W-:-:S07]  /*9bb0*/  MOV R0, UR5 ;  /* 0x0000000500007c02 */ /* 0x010fce0008000f00 */
.L_x_238:
[----:B-1----:R1:W2:Y:S02]  /*9bc0*/  SYNCS.PHASECHK.TRANS64.TRYWAIT P0, [R0+URZ], R3 ;  /* 0x00000003000075a7 */ /* 0x0022a400080011ff */
[----:B--2---:R-:W-:Y:S05]  /*9bd0*/  @!P0 NANOSLEEP.SYNCS 0x989680 ;  /* 0x009896800000895d */ /* 0x004fea0003900000 */
[----:B------:R-:W2:Y:S02]  /*9be0*/  @!P0 SYNCS.PHASECHK.TRANS64 P0, [R0+URZ], R3 ;  /* 0x00000003000085a7 */ /* 0x000ea400080010ff */
[----:B--2---:R-:W-:Y:S05]  /*9bf0*/  @!P0 BRA `(.L_x_238) ;  /* 0xfffffffc00f08947 */ /* 0x004fea000383ffff */
[----:B------:R-:W-:Y:S05]  /*9c00*/  BRA `(.L_x_239) ;  /* 0xffffffa400187947 */ /* 0x000fea000383ffff */
.L_x_83:
[----:B-1----:R1:W2:Y:S02]  /*9c10*/  SYNCS.PHASECHK.TRANS64.TRYWAIT P0, [R0+URZ+0x360], R4 ;  /* 0x00036004000075a7 */ /* 0x0022a400080011ff */
[----:B--2---:R-:W-:Y:S05]  /*9c20*/  @!P0 NANOSLEEP.SYNCS 0x989680 ;  /* 0x009896800000895d */ /* 0x004fea0003900000 */
[----:B------:R-:W2:Y:S02]  /*9c30*/  @!P0 SYNCS.PHASECHK.TRANS64 P0, [R0+URZ+0x360], R4 ;  /* 0x00036004000085a7 */ /* 0x000ea400080010ff */
[----:B--2---:R-:W-:Y:S05]  /*9c40*/  @!P0 BRA `(.L_x_83) ;  /* 0xfffffffc00f08947 */ /* 0x004fea000383ffff */
[----:B------:R-:W-:Y:S05]  /*9c50*/  BRA `(.L_x_240) ;  /* 0xffffffa400747947 */ /* 0x000fea000383ffff */
.L_x_84:
[----:B------:R-:W-:-:S07]  /*9c60*/  MOV R0, UR5 ;  /* 0x0000000500007c02 */ /* 0x000fce0008000f00 */
.L_x_241:
[----:B-1----:R1:W2:Y:S02]  /*9c70*/  SYNCS.PHASECHK.TRANS64.TRYWAIT P0, [R0+URZ+0x310], R5 ;  /* 0x00031005000075a7 */ /* 0x0022a400080011ff */
[----:B--2---:R-:W-:Y:S05]  /*9c80*/  @!P0 NANOSLEEP.SYNCS 0x989680 ;  /* 0x009896800000895d */ /* 0x004fea0003900000 */
[----:B------:R-:W2:Y:S02]  /*9c90*/  @!P0 SYNCS.PHASECHK.TRANS64 P0, [R0+URZ+0x310], R5 ;  /* 0x00031005000085a7 */ /* 0x000ea400080010ff */
[----:B--2---:R-:W-:Y:S05]  /*9ca0*/  @!P0 BRA `(.L_x_241) ;  /* 0xfffffffc00f08947 */ /* 0x004fea000383ffff */
[----:B------:R-:W-:Y:S05]  /*9cb0*/  BRA `(.L_x_242) ;  /* 0xffffffa400847947 */ /* 0x000fea000383ffff */
.L_x_85:
[----:B-1----:R1:W2:Y:S02]  /*9cc0*/  SYNCS.PHASECHK.TRANS64.TRYWAIT P1, [R0+URZ+0x300], R4 ;  /* 0x00030004000075a7 */ /* 0x0022a400080211ff */
[----:B--2---:R-:W-:Y:S05]  /*9cd0*/  @!P1 NANOSLEEP.SYNCS 0x989680 ;  /* 0x009896800000995d */ /* 0x004fea0003900000 */
[----:B------:R-:W2:Y:S02]  /*9ce0*/  @!P1 SYNCS.PHASECHK.TRANS64 P1, [R0+URZ+0x300], R4 ;  /* 0x00030004000095a7 */ /* 0x000ea400080210ff */
[----:B--2---:R-:W-:Y:S05]  /*9cf0*/  @!P1 BRA `(.L_x_85) ;  /* 0xfffffffc00f09947 */ /* 0x004fea000383ffff */
[----:B------:R-:W-:Y:S05]  /*9d00*/  BRA `(.L_x_243) ;  /* 0xffffffa400b47947 */ /* 0x000fea000383ffff */
.L_x_88:
[----:B------:R-:W-:-:S07]  /*9d10*/  MOV R0, UR5 ;  /* 0x0000000500007c02 */ /* 0x000fce0008000f00 */
.L_x_244:
[----:B-1----:R1:W2:Y:S02]  /*9d20*/  SYNCS.PHASECHK.TRANS64.TRYWAIT P0, [R0+URZ+0x310], R2 ;  /* 0x00031002000075a7 */ /* 0x0022a400080011ff */
[----:B--2---:R-:W-:Y:S05]  /*9d30*/  @!P0 NANOSLEEP.SYNCS 0x989680 ;  /* 0x009896800000895d */ /* 0x004fea0003900000 */
[----:B------:R-:W2:Y:S02]  /*9d40*/  @!P0 SYNCS.PHASECHK.TRANS64 P0, [R0+URZ+0x310], R2 ;  /* 0x00031002000085a7 */ /* 0x000ea400080010ff */
[----:B--2---:R-:W-:Y:S05]  /*9d50*/  @!P0 BRA `(.L_x_244) ;  /* 0xfffffffc00f08947 */ /* 0x004fea000383ffff */
[----:B------:R-:W-:Y:S05]  /*9d60*/  BRA `(.L_x_87) ;  /* 0xffffffa800087947 */ /* 0x000fea000383ffff */
.L_x_95:
[----:B-1----:R1:W2:Y:S02]  /*9d70*/  SYNCS.PHASECHK.TRANS64.TRYWAIT P1, [R0+URZ+0x300], R2 ;  /* 0x00030002000075a7 */ /* 0x0022a400080211ff */
[----:B--2---:R-:W-:Y:S05]  /*9d80*/  @!P1 NANOSLEEP.SYNCS 0x989680 ;  /* 0x009896800000995d */ /* 0x004fea0003900000 */
[----:B------:R-:W2:Y:S02]  /*9d90*/  @!P1 SYNCS.PHASECHK.TRANS64 P1, [R0+URZ+0x300], R2 ;  /* 0x00030002000095a7 */ /* 0x000ea400080210ff */
[----:B--2---:R-:W-:Y:S05]  /*9da0*/  @!P1 BRA `(.L_x_95) ;  /* 0xfffffffc00f09947 */ /* 0x004fea000383ffff */
[----:B------:R-:W-:Y:S05]  /*9db0*/  BRA `(.L_x_245) ;  /* 0xffffffac00607947 */ /* 0x000fea000383ffff */
.L_x_96:
[----:B------:R-:W-:-:S07]  /*9dc0*/  MOV R2, UR14 ;  /* 0x0000000e00027c02 */ /* 0x000fce0008000f00 */
.L_x_246:
[----:B-1----:R1:W2:Y:S02]  /*9dd0*/  SYNCS.PHASECHK.TRANS64.TRYWAIT P0, [R2+URZ+0x340], R0 ;  /* 0x00034000020075a7 */ /* 0x0022a400080011ff */
[----:B--2---:R-:W-:Y:S05]  /*9de0*/  @!P0 NANOSLEEP.SYNCS 0x989680 ;  /* 0x009896800000895d */ /* 0x004fea0003900000 */
[----:B------:R-:W2:Y:S02]  /*9df0*/  @!P0 SYNCS.PHASECHK.TRANS64 P0, [R2+URZ+0x340], R0 ;  /* 0x00034000020085a7 */ /* 0x000ea400080010ff */
[----:B--2---:R-:W-:Y:S05]  /*9e00*/  @!P0 BRA `(.L_x_246) ;  /* 0xfffffffc00f08947 */ /* 0x004fea000383ffff */
[----:B------:R-:W-:Y:S05]  /*9e10*/  BRA `(.L_x_247) ;  /* 0xffffffac00947947 */ /* 0x000fea000383ffff */
.L_x_99:
[----:B------:R-:W-:Y:S07]  /*9e20*/  MOV R0, UR7 ;  /* 0x0000000700007c02 */ /* 0x000fee0008000f00 */
.L_x_248:
[----:B-1----:R1:W2:Y:S02]  /*9e30*/  SYNCS.PHASECHK.TRANS64.TRYWAIT P0, [R0+URZ], R2 ;  /* 0x00000002000075a7 */ /* 0x0022a400080011ff */
[----:B--2---:R-:W-:Y:S05]  /*9e40*/  @!P0 NANOSLEEP.SYNCS 0x989680 ;  /* 0x009896800000895d */ /* 0x004fea0003900000 */
[----:B------:R-:W2:Y:S02]  /*9e50*/  @!P0 SYNCS.PHASECHK.TRANS64 P0, [R0+URZ], R2 ;  /* 0x00000002000085a7 */ /* 0x000ea400080010ff */
[----:B--2---:R-:W-:Y:S05]  /*9e60*/  @!P0 BRA `(.L_x_248) ;  /* 0xfffffffc00f08947 */ /* 0x004fea000383ffff */
[----:B------:R-:W-:Y:S05]  /*9e70*/  BRA `(.L_x_98) ;  /* 0xffffffac00c87947 */ /* 0x000fea000383ffff */
.L_x_102:
[----:B------:R-:W-:-:S07]  /*9e80*/  MOV R0, UR5 ;  /* 0x0000000500007c02 */ /* 0x000fce0008000f00 */
.L_x_249:
[----:B--2---:R2:W3:Y:S02]  /*9e90*/  SYNCS.PHASECHK.TRANS64.TRYWAIT P0, [R0+URZ], R2 ;  /* 0x00000002000075a7 */ /* 0x0044e400080011ff */
[----:B---3--:R-:W-:Y:S05]  /*9ea0*/  @!P0 NANOSLEEP.SYNCS 0x989680 ;  /* 0x009896800000895d */ /* 0x008fea0003900000 */
[----:B------:R-:W3:Y:S02]  /*9eb0*/  @!P0 SYNCS.PHASECHK.TRANS64 P0, [R0+URZ], R2 ;  /* 0x00000002000085a7 */ /* 0x000ee400080010ff */
[----:B---3--:R-:W-:Y:S05]  /*9ec0*/  @!P0 BRA `(.L_x_249) ;  /* 0xfffffffc00f08947 */ /* 0x008fea000383ffff */
[----:B------:R-:W-:Y:S05]  /*9ed0*/  BRA `(.L_x_250) ;  /* 0xffffffb000687947 */ /* 0x000fea000383ffff */
.L_x_103:
[----:B------:R-:W-:-:S07]  /*9ee0*/  MOV R0, UR5 ;  /* 0x0000000500007c02 */ /* 0x000fce0008000f00 */
.L_x_251:
[----:B--2---:R2:W3:Y:S02]  /*9ef0*/  SYNCS.PHASECHK.TRANS64.TRYWAIT P0, [R0+URZ], R3 ;  /* 0x00000003000075a7 */ /* 0x0044e400080011ff */
[----:B---3--:R-:W-:Y:S05]  /*9f00*/  @!P0 NANOSLEEP.SYNCS 0x989680 ;  /* 0x009896800000895d */ /* 0x008fea0003900000 */
[----:B------:R-:W3:Y:S02]  /*9f10*/  @!P0 SYNCS.PHASECHK.TRANS64 P0, [R0+URZ], R3 ;  /* 0x00000003000085a7 */ /* 0x000ee400080010ff */
[----:B---3--:R-:W-:Y:S05]  /*9f20*/  @!P0 BRA `(.L_x_251) ;  /* 0xfffffffc00f08947 */ /* 0x008fea000383ffff */
[----:B------:R-:W-:Y:S05]  /*9f30*/  BRA `(.L_x_252) ;  /* 0xffffffb000747947 */ /* 0x000fea000383ffff */
.L_x_104:
[----:B------:R-:W-:-:S07]  /*9f40*/  MOV R0, UR5 ;  /* 0x0000000500007c02 */ /* 0x000fce0008000f00 */
.L_x_253:
[----:B--2---:R2:W3:Y:S02]  /*9f50*/  SYNCS.PHASECHK.TRANS64.TRYWAIT P0, [R0+URZ], R3 ;  /* 0x00000003000075a7 */ /* 0x0044e400080011ff */
[----:B---3--:R-:W-:Y:S05]  /*9f60*/  @!P0 NANOSLEEP.SYNCS 0x989680 ;  /* 0x009896800000895d */ /* 0x008fea0003900000 */
[----:B------:R-:W3:Y:S02]  /*9f70*/  @!P0 SYNCS.PHASECHK.TRANS64 P0, [R0+URZ], R3 ;  /* 0x00000003000085a7 */ /* 0x000ee400080010ff */
[----:B---3--:R-:W-:Y:S05]  /*9f80*/  @!P0 BRA `(.L_x_253) ;  /* 0xfffffffc00f08947 */ /* 0x008fea000383ffff */
[----:B------:R-:W-:Y:S05]  /*9f90*/  BRA `(.L_x_254) ;  /* 0xffffffb000807947 */ /* 0x000fea000383ffff */
.L_x_105:
[----:B--2---:R-:W-:-:S07]  /*9fa0*/  MOV R0, UR6 ;  /* 0x0000000600007c02 */ /* 0x004fce0008000f00 */
.L_x_255:
[----:B--2---:R2:W3:Y:S02]  /*9fb0*/  SYNCS.PHASECHK.TRANS64.TRYWAIT P0, [R0+URZ], R2 ;  /* 0x00000002000075a7 */ /* 0x0044e400080011ff */
[----:B---3--:R-:W-:Y:S05]  /*9fc0*/  @!P0 NANOSLEEP.SYNCS 0x989680 ;  /* 0x009896800000895d */ /* 0x008fea0003900000 */
[----:B------:R-:W3:Y:S02]  /*9fd0*/  @!P0 SYNCS.PHASECHK.TRANS64 P0, [R0+URZ], R2 ;  /* 0x00000002000085a7 */ /* 0x000ee400080010ff */
[----:B---3--:R-:W-:Y:S05]  /*9fe0*/  @!P0 BRA `(.L_x_255) ;  /* 0xfffffffc00f08947 */ /* 0x008fea000383ffff */
[----:B------:R-:W-:Y:S05]  /*9ff0*/  BRA `(.L_x_256) ;  /* 0xffffffb0008c7947 */ /* 0x000fea000383ffff */
.L_x_110:
[----:B--2---:R2:W3:Y:S02]  /*a000*/  SYNCS.PHASECHK.TRANS64.TRYWAIT P0, [R0+URZ+0x300], R2 ;  /* 0x00030002000075a7 */ /* 0x0044e400080011ff */
[----:B---3--:R-:W-:Y:S05]  /*a010*/  @!P0 NANOSLEEP.SYNCS 0x989680 ;  /* 0x009896800000895d */ /* 0x008fea0003900000 */
[----:B------:R-:W3:Y:S02]  /*a020*/  @!P0 SYNCS.PHASECHK.TRANS64 P0, [R0+URZ+0x300], R2 ;  /* 0x00030002000085a7 */ /* 0x000ee400080010ff */
[----:B---3--:R-:W-:Y:S05]  /*a030*/  @!P0 BRA `(.L_x_110) ;  /* 0xfffffffc00f08947 */ /* 0x008fea000383ffff */
[----:B------:R-:W-:Y:S05]  /*a040*/  BRA `(.L_x_257) ;  /* 0xffffffb400887947 */ /* 0x000fea000383ffff */
.L_x_113:
[----:B------:R-:W-:Y:S07]  /*a050*/  MOV R0, UR4 ;  /* 0x0000000400007c02 */ /* 0x000fee0008000f00 */
.L_x_258:
[----:B--2---:R2:W3:Y:S02]  /*a060*/  SYNCS.PHASECHK.TRANS64.TRYWAIT P0, [R0+URZ+0x2f8], R2 ;  /* 0x0002f802000075a7 */ /* 0x0044e400080011ff */
[----:B---3--:R-:W-:Y:S05]  /*a070*/  @!P0 NANOSLEEP.SYNCS 0x989680 ;  /* 0x009896800000895d */ /* 0x008fea0003900000 */
[----:B------:R-:W3:Y:S02]  /*a080*/  @!P0 SYNCS.PHASECHK.TRANS64 P0, [R0+URZ+0x2f8], R2 ;  /* 0x0002f802000085a7 */ /* 0x000ee400080010ff */
[----:B---3--:R-:W-:Y:S05]  /*a090*/  @!P0 BRA `(.L_x_258) ;  /* 0xfffffffc00f08947 */ /* 0x008fea000383ffff */
[----:B------:R-:W-:Y:S05]  /*a0a0*/  BRA `(.L_x_112) ;  /* 0xffffffb800707947 */ /* 0x000fea000383ffff */
.L_x_116:
[----:B------:R-:W-:Y:S07]  /*a0b0*/  MOV R0, UR13 ;  /* 0x0000000d00007c02 */ /* 0x000fee0008000f00 */
.L_x_259:
[----:B-1----:R1:W2:Y:S02]  /*a0c0*/  SYNCS.PHASECHK.TRANS64.TRYWAIT P3, [R0+URZ+0x2e0], R30 ;  /* 0x0002e01e000075a7 */ /* 0x0022a400080611ff */
[----:B--2---:R-:W-:Y:S05]  /*a0d0*/  @!P3 NANOSLEEP.SYNCS 0x989680 ;  /* 0x009896800000b95d */ /* 0x004fea0003900000 */
[----:B------:R-:W2:Y:S02]  /*a0e0*/  @!P3 SYNCS.PHASECHK.TRANS64 P3, [R0+URZ+0x2e0], R30 ;  /* 0x0002e01e0000b5a7 */ /* 0x000ea400080610ff */
[----:B--2---:R-:W-:Y:S05]  /*a0f0*/  @!P3 BRA `(.L_x_259) ;  /* 0xfffffffc00f0b947 */ /* 0x004fea000383ffff */
[----:B------:R-:W-:Y:S05]  /*a100*/  BRA `(.L_x_260) ;  /* 0xffffffbc000c7947 */ /* 0x000fea000383ffff */
.L_x_118:
[----:B------:R-:W-:-:S07]  /*a110*/  MOV R0, UR4 ;  /* 0x0000000400007c02 */ /* 0x000fce0008000f00 */
.L_x_261:
[----:B-1----:R1:W2:Y:S02]  /*a120*/  SYNCS.PHASECHK.TRANS64.TRYWAIT P0, [R0+URZ], R2 ;  /* 0x00000002000075a7 */ /* 0x0022a400080011ff */
[----:B--2---:R-:W-:Y:S05]  /*a130*/  @!P0 NANOSLEEP.SYNCS 0x989680 ;  /* 0x009896800000895d */ /* 0x004fea0003900000 */
[----:B------:R-:W2:Y:S02]  /*a140*/  @!P0 SYNCS.PHASECHK.TRANS64 P0, [R0+URZ], R2 ;  /* 0x00000002000085a7 */ /* 0x000ea400080010ff */
[----:B--2---:R-:W-:Y:S05]  /*a150*/  @!P0 BRA `(.L_x_261) ;  /* 0xfffffffc00f08947 */ /* 0x004fea000383ffff */
[----:B------:R-:W-:Y:S05]  /*a160*/  BRA `(.L_x_262) ;  /* 0xffffffc000107947 */ /* 0x000fea000383ffff */
.L_x_120:
[----:B--2---:R2:W4:Y:S02]  /*a170*/  SYNCS.PHASECHK.TRANS64.TRYWAIT P0, [R0+URZ+0x300], R2 ;  /* 0x00030002000075a7 */ /* 0x00452400080011ff */
[----:B----4-:R-:W-:Y:S05]  /*a180*/  @!P0 NANOSLEEP.SYNCS 0x989680 ;  /* 0x009896800000895d */ /* 0x010fea0003900000 */
[----:B------:R-:W4:Y:S02]  /*a190*/  @!P0 SYNCS.PHASECHK.TRANS64 P0, [R0+URZ+0x300], R2 ;  /* 0x00030002000085a7 */ /* 0x000f2400080010ff */
[----:B----4-:R-:W-:Y:S05]  /*a1a0*/  @!P0 BRA `(.L_x_120) ;  /* 0xfffffffc00f08947 */ /* 0x010fea000383ffff */
[----:B------:R-:W-:Y:S05]  /*a1b0*/  BRA `(.L_x_263) ;  /* 0xffffffc000f47947 */ /* 0x000fea000383ffff */
.L_x_130:
[----:B-1----:R1:W2:Y:S02]  /*a1c0*/  SYNCS.PHASECHK.TRANS64.TRYWAIT P0, [R0+URZ+0x2d0], R2 ;  /* 0x0002d002000075a7 */ /* 0x0022a400080011ff */
[----:B--2---:R-:W-:Y:S05]  /*a1d0*/  @!P0 NANOSLEEP.SYNCS 0x989680 ;  /* 0x009896800000895d */ /* 0x004fea0003900000 */
[----:B------:R-:W2:Y:S02]  /*a1e0*/  @!P0 SYNCS.PHASECHK.TRANS64 P0, [R0+URZ+0x2d0], R2 ;  /* 0x0002d002000085a7 */ /* 0x000ea400080010ff */
[----:B--2---:R-:W-:Y:S05]  /*a1f0*/  @!P0 BRA `(.L_x_130) ;  /* 0xfffffffc00f08947 */ /* 0x004fea000383ffff */
[----:B------:R-:W-:Y:S05]  /*a200*/  BRA `(.L_x_129) ;  /* 0xffffffcc00cc7947 */ /* 0x000fea000383ffff */
.L_x_132:
[----:B-1----:R1:W4:Y:S02]  /*a210*/  SYNCS.PHASECHK.TRANS64.TRYWAIT P1, [R17+URZ+0x320], R3 ;  /* 0x00032003110075a7 */ /* 0x00232400080211ff */
[----:B----4-:R-:W-:Y:S05]  /*a220*/  @!P1 NANOSLEEP.SYNCS 0x989680 ;  /* 0x009896800000995d */ /* 0x010fea0003900000 */
[----:B------:R-:W4:Y:S02]  /*a230*/  @!P1 SYNCS.PHASECHK.TRANS64 P1, [R17+URZ+0x320], R3 ;  /* 0x00032003110095a7 */ /* 0x000f2400080210ff */
[----:B----4-:R-:W-:Y:S05]  /*a240*/  @!P1 BRA `(.L_x_132) ;  /* 0xfffffffc00f09947 */ /* 0x010fea000383ffff */
[----:B------:R-:W-:Y:S05]  /*a250*/  BRA `(.L_x_131) ;  /* 0xffffffd0003c7947 */ /* 0x000fea000383ffff */
        .weak           $__internal_0_$__cuda_sm10x_tcgen05_guardrail_trap_col_being_dealloced_not_returned_by_alloc
        .type           $__internal_0_$__cuda_sm10x_tcgen05_guardrail_trap_col_being_dealloced_not_returned_by_alloc,@function
        .size           $__internal_0_$__cuda_sm10x_tcgen05_guardrail_trap_col_being_dealloced_not_returned_by_alloc,($__internal_1_$__cuda_sm10x_tcgen05_guardrail_trap_phase_invalid_during_alloc - $__internal_0_$__cuda_sm10x_tcgen05_guardrail_trap_col_being_dealloced_not_returned_by_alloc)
$__internal_0_$__cuda_sm10x_tcgen05_guardrail_trap_col_being_dealloced_not_returned_by_alloc:
[----:B------:R-:W-:Y:S05]  /*a260*/  BPT.TRAP 0x1 ;  /* 0x000000040000795c */ /* 0x000fea0000300000 */
[----:B------:R-:W-:-:S04]  /*a270*/  HFMA2 R3, -RZ, RZ, 0, 0 ;  /* 0x00000000ff037431 */ /* 0x000fc800000001ff */
[----:B------:R-:W-:Y:S05]  /*a280*/  RET.REL.NODEC R2 `(_ZN7cutlass13device_kernelINS_4gemm6kernel13GemmUniversalIN4cute5tupleIJiiiiEEENS1_10collective13CollectiveMmaINS1_35MainloopSm100TmaUmmaWarpSpecializedILi45ELi2ELi4ENS5_IJNS4_1CILi1EEESB_SB_EEEEENS5_IJNSA_ILi64EEENSA_ILi80EEENSA_ILi16EEEEEENS_10bfloat16_tENS5_IJlSB_lEEESI_SJ_NS4_8TiledMMAINS4_8MMA_AtomIJNS4_20SM100_MMA_F16BF16_SSISI_SI_fLi64ELi80ELNS4_4UMMA5MajorE0ELSO_0ELNSN_7ScaleInE0ELSP_0EEEEEENS4_6LayoutISC_NS5_IJNSA_ILi0EEEST_ST_EEEEENS5_IJNS4_10UnderscoreESW_SW_EEEEENS4_13SM90_TMA_LOADENS4_14ComposedLayoutINS4_7SwizzleILi1ELi4ELi3EEENS4_18smem_ptr_flag_bitsILi16EEENSS_INS5_IJNSA_ILi8EEESG_EEENS5_IJSG_SB_EEEEEEEvNS4_8identityESZ_S19_vS1A_EENS_8epilogue10collective18CollectiveEpilogueINS1C_23Sm100TmaWarpSpecializedILi2ELi1ELi40ELb1ELb0EEEJSH_NS5_IJNSS_ISE_SB_EENSS_ISF_SB_EEEEESI_SJ_SI_SJ_NS1C_6fusion15FusionCallbacksIS1G_NS1K_17LinearCombinationISI_fSI_fLNS_15FloatRoundStyleE2EEESH_S1J_JEEENS4_5SM1004TMEM4LOAD26SM100_TMEM_LOAD_16dp256b2xESZ_S19_NS4_17SM75_U32x4_LDSM_NENS4_14SM90_TMA_STOREES19_NS4_17SM90_U32x4_STSM_NENS4_39AutoVectorizingCopyWithAssumedAlignmentILi128EEEEEEvvEEEEvNT_6ParamsE) ;  /* 0xffffff5c025c7950 */ /* 0x000fea0003c3ffff */
        .weak           $__internal_1_$__cuda_sm10x_tcgen05_guardrail_trap_phase_invalid_during_alloc
        .type           $__internal_1_$__cuda_sm10x_tcgen05_guardrail_trap_phase_invalid_during_alloc,@function
        .size           $__internal_1_$__cuda_sm10x_tcgen05_guardrail_trap_phase_invalid_during_alloc,($__internal_2_$__cuda_sm10x_tcgen05_guardrail_trap_unallocated_columns_being_dealloced - $__internal_1_$__cuda_sm10x_tcgen05_guardrail_trap_phase_invalid_during_alloc)
$__internal_1_$__cuda_sm10x_tcgen05_guardrail_trap_phase_invalid_during_alloc:
[----:B------:R-:W-:Y:S05]  /*a290*/  BPT.TRAP 0x1 ;  /* 0x000000040000795c */ /* 0x000fea0000300000 */
[----:B------:R-:W-:-:S04]  /*a2a0*/  MOV R3, 0x0 ;  /* 0x0000000000037802 */ /* 0x000fc80000000f00 */
[----:B------:R-:W-:Y:S05]  /*a2b0*/  RET.REL.NODEC R2 `(_ZN7cutlass13device_kernelINS_4gemm6kernel13GemmUniversalIN4cute5tupleIJiiiiEEENS1_10collective13CollectiveMmaINS1_35MainloopSm100TmaUmmaWarpSpecializedILi45ELi2ELi4ENS5_IJNS4_1CILi1EEESB_SB_EEEEENS5_IJNSA_ILi64EEENSA_ILi80EEENSA_ILi16EEEEEENS_10bfloat16_tENS5_IJlSB_lEEESI_SJ_NS4_8TiledMMAINS4_8MMA_AtomIJNS4_20SM100_MMA_F16BF16_SSISI_SI_fLi64ELi80ELNS4_4UMMA5MajorE0ELSO_0ELNSN_7ScaleInE0ELSP_0EEEEEENS4_6LayoutISC_NS5_IJNSA_ILi0EEEST_ST_EEEEENS5_IJNS4_10UnderscoreESW_SW_EEEEENS4_13SM90_TMA_LOADENS4_14ComposedLayoutINS4_7SwizzleILi1ELi4ELi3EEENS4_18smem_ptr_flag_bitsILi16EEENSS_INS5_IJNSA_ILi8EEESG_EEENS5_IJSG_SB_EEEEEEEvNS4_8identityESZ_S19_vS1A_EENS_8epilogue10collective18CollectiveEpilogueINS1C_23Sm100TmaWarpSpecializedILi2ELi1ELi40ELb1ELb0EEEJSH_NS5_IJNSS_ISE_SB_EENSS_ISF_SB_EEEEESI_SJ_SI_SJ_NS1C_6fusion15FusionCallbacksIS1G_NS1K_17LinearCombinationISI_fSI_fLNS_15FloatRoundStyleE2EEESH_S1J_JEEENS4_5SM1004TMEM4LOAD26SM100_TMEM_LOAD_16dp256b2xESZ_S19_NS4_17SM75_U32x4_LDSM_NENS4_14SM90_TMA_STOREES19_NS4_17SM90_U32x4_STSM_NENS4_39AutoVectorizingCopyWithAssumedAlignmentILi128EEEEEEvvEEEEvNT_6ParamsE) ;  /* 0xffffff5c02507950 */ /* 0x000fea0003c3ffff */
        .weak           $__internal_2_$__cuda_sm10x_tcgen05_guardrail_trap_unallocated_columns_being_dealloced
        .type           $__internal_2_$__cuda_sm10x_tcgen05_guardrail_trap_unallocated_columns_being_dealloced,@function
        .size           $__internal_2_$__cuda_sm10x_tcgen05_guardrail_trap_unallocated_columns_being_dealloced,(.L_x_265 - $__internal_2_$__cuda_sm10x_tcgen05_guardrail_trap_unallocated_columns_being_dealloced)
$__internal_2_$__cuda_sm10x_tcgen05_guardrail_trap_unallocated_columns_being_dealloced:
[----:B------:R-:W-:Y:S05]  /*a2c0*/  BPT.TRAP 0x1 ;  /* 0x000000040000795c */ /* 0x000fea0000300000 */
[----:B------:R-:W-:-:S04]  /*a2d0*/  HFMA2 R3, -RZ, RZ, 0, 0 ;  /* 0x00000000ff037431 */ /* 0x000fc800000001ff */
[----:B------:R-:W-:Y:S05]  /*a2e0*/  RET.REL.NODEC R2 `(_ZN7cutlass13device_kernelINS_4gemm6kernel13GemmUniversalIN4cute5tupleIJiiiiEEENS1_10collective13CollectiveMmaINS1_35MainloopSm100TmaUmmaWarpSpecializedILi45ELi2ELi4ENS5_IJNS4_1CILi1EEESB_SB_EEEEENS5_IJNSA_ILi64EEENSA_ILi80EEENSA_ILi16EEEEEENS_10bfloat16_tENS5_IJlSB_lEEESI_SJ_NS4_8TiledMMAINS4_8MMA_AtomIJNS4_20SM100_MMA_F16BF16_SSISI_SI_fLi64ELi80ELNS4_4UMMA5MajorE0ELSO_0ELNSN_7ScaleInE0ELSP_0EEEEEENS4_6LayoutISC_NS5_IJNSA_ILi0EEEST_ST_EEEEENS5_IJNS4_10UnderscoreESW_SW_EEEEENS4_13SM90_TMA_LOADENS4_14ComposedLayoutINS4_7SwizzleILi1ELi4ELi3EEENS4_18smem_ptr_flag_bitsILi16EEENSS_INS5_IJNSA_ILi8EEESG_EEENS5_IJSG_SB_EEEEEEEvNS4_8identityESZ_S19_vS1A_EENS_8epilogue10collective18CollectiveEpilogueINS1C_23Sm100TmaWarpSpecializedILi2ELi1ELi40ELb1ELb0EEEJSH_NS5_IJNSS_ISE_SB_EENSS_ISF_SB_EEEEESI_SJ_SI_SJ_NS1C_6fusion15FusionCallbacksIS1G_NS1K_17LinearCombinationISI_fSI_fLNS_15FloatRoundStyleE2EEESH_S1J_JEEENS4_5SM1004TMEM4LOAD26SM100_TMEM_LOAD_16dp256b2xESZ_S19_NS4_17SM75_U32x4_LDSM_NENS4_14SM90_TMA_STOREES19_NS4_17SM90_U32x4_STSM_NENS4_39AutoVectorizingCopyWithAssumedAlignmentILi128EEEEEEvvEEEEvNT_6ParamsE) ;  /* 0xffffff5c02447950 */ /* 0x000fea0003c3ffff */
.L_x_264:
[----:B------:R-:W-:-:S00]  /*a2f0*/  BRA `(.L_x_264) ;  /* 0xfffffffc00fc7947 */ /* 0x000fc0000383ffff */
[----:B------:R-:W-:-:S00]  /*a300*/  NOP ;  /* 0x0000000000007918 */ /* 0x000fc00000000000 */
[----:B------:R-:W-:-:S00]  /*a310*/  NOP ;  /* 0x0000000000007918 */ /* 0x000fc00000000000 */
[----:B------:R-:W-:-:S00]  /*a320*/  NOP ;  /* 0x0000000000007918 */ /* 0x000fc00000000000 */
[----:B------:R-:W-:-:S00]  /*a330*/  NOP ;  /* 0x0000000000007918 */ /* 0x000fc00000000000 */
[----:B------:R-:W-:-:S00]  /*a340*/  NOP ;  /* 0x0000000000007918 */ /* 0x000fc00000000000 */
[----:B------:R-:W-:-:S00]  /*a350*/  NOP ;  /* 0x0000000000007918 */ /* 0x000fc00000000000 */
[----:B------:R-:W-:-:S00]  /*a360*/  NOP ;  /* 0x0000000000007918 */ /* 0x000fc00000000000 */
[----:B------:R-:W-:-:S00]  /*a370*/  NOP ;  /* 0x0000000000007918 */ /* 0x000fc00000000000 */
.L_x_265:


//--------------------- .nv.global.init           --------------------------
	.section	.nv.global.init,"aw",@progbits
.nv.global.init:
	.type		$str$27,@object
	.size		$str$27,($str$28 - $str$27)
$str$27:
        /*0000*/ 	.byte	0x28, 0x61, 0x64, 0x64, 0x72, 0x65, 0x73, 0x73, 0x20, 0x26, 0x20, 0x6d, 0x61, 0x73, 0x6b, 0x29
        /*0010*/ 	.byte	0x20, 0x3d, 0x3d, 0x20, 0x30, 0x00
	.type		$str$28,@object
	.size		$str$28,($str$26 - $str$28)
$str$28:
        /*0016*/ 	.byte	0x2f, 0x74, 0x6d, 0x70, 0x2f, 0x63, 0x75, 0x74, 0x6c, 0x61, 0x73, 0x73, 0x5f, 0x73, 0x77, 0x65
        /*0026*/ 	.byte	0x65, 0x70, 0x5f, 0x73, 0x72, 0x63, 0x2f, 0x69, 0x6e, 0x63, 0x6c, 0x75, 0x64, 0x65, 0x2f, 0x63
        /*0036*/ 	.byte	0x75, 0x74, 0x65, 0x2f, 0x70, 0x6f, 0x69, 0x6e, 0x74, 0x65, 0x72, 0x5f, 0x66, 0x6c, 0x61, 0x67
        /*0046*/ 	.byte	0x67, 0x65, 0x64, 0x2e, 0x68, 0x70, 0x70, 0x00
	.type		$str$26,@object
	.size		$str$26,($str$25 - $str$26)
$str$26:
        /*004e*/ 	.byte	0x2f, 0x74, 0x6d, 0x70, 0x2f, 0x63, 0x75, 0x74, 0x6c, 0x61, 0x73, 0x73, 0x5f, 0x73, 0x77, 0x65
        /*005e*/ 	.byte	0x65, 0x70, 0x5f, 0x73, 0x72, 0x63, 0x2f, 0x69, 0x6e, 0x63, 0x6c, 0x75, 0x64, 0x65, 0x2f, 0x63
        /*006e*/ 	.byte	0x75, 0x74, 0x65, 0x2f, 0x61, 0x74, 0x6f, 0x6d, 0x2f, 0x63, 0x6f, 0x70, 0x79, 0x5f, 0x74, 0x72
        /*007e*/ 	.byte	0x61, 0x69, 0x74, 0x73, 0x5f, 0x73, 0x6d, 0x31, 0x30, 0x30, 0x2e, 0x68, 0x70, 0x70, 0x00
	.type		$str$25,@object
	.size		$str$25,(__unnamed_1 - $str$25)
$str$25:
        /*008d*/ 	.byte	0x28, 0x28, 0x75, 0x69, 0x6e, 0x74, 0x33, 0x32, 0x5f, 0x74, 0x28, 0x74, 0x68, 0x72, 0x65, 0x61
        /*009d*/ 	.byte	0x64, 0x49, 0x64, 0x78, 0x2e, 0x78, 0x29, 0x20, 0x2f, 0x20, 0x33, 0x32, 0x29, 0x20, 0x25, 0x20
        /*00ad*/ 	.byte	0x34, 0x29, 0x20, 0x3d, 0x3d, 0x20, 0x28, 0x28, 0x28, 0x74, 0x6d, 0x65, 0x6d, 0x5f, 0x61, 0x64
        /*00bd*/ 	.byte	0x64, 0x72, 0x20, 0x3e, 0x3e, 0x20, 0x31, 0x36, 0x29, 0x20, 0x2f, 0x20, 0x33, 0x32, 0x29, 0x20
        /*00cd*/ 	.byte	0x25, 0x20, 0x34, 0x29, 0x00
	.type		__unnamed_1,@object
	.size		__unnamed_1,(__unnamed_2 - __unnamed_1)
__unnamed_1:
        /*00d2*/ 	.byte	0x61, 0x75, 0x74, 0x6f, 0x20, 0x63, 0x75, 0x74, 0x65, 0x3a, 0x3a, 0x61, 0x73, 0x5f, 0x70, 0x6f
        /* <DEDUP_REMOVED lines=24> */
        /*0262*/ 	.byte	0x43, 0x3c, 0x35, 0x31, 0x32, 0x30, 0x3e, 0x3e, 0x3e, 0x3e, 0x5d, 0x00
	.type		__unnamed_2,@object
	.size		__unnamed_2,(.L_2 - __unnamed_2)
__unnamed_2:
        /* <DEDUP_REMOVED lines=42> */
        /*050e*/ 	.byte	0x3e, 0x5d, 0x00
.L_2:


//--------------------- .nv.shared._ZN7cutlass13device_kernelINS_4gemm6kernel13GemmUniversalIN4cute5tupleIJiiiiEEENS1_10collective13CollectiveMmaINS1_35MainloopSm100TmaUmmaWarpSpecializedILi45ELi2ELi4ENS5_IJNS4_1CILi1EEESB_SB_EEEEENS5_IJNSA_ILi64EEENSA_ILi80EEENSA_ILi16EEEEEENS_10bfloat16_tENS5_IJlSB_lEEESI_SJ_NS4_8TiledMMAINS4_8MMA_AtomIJNS4_20SM100_MMA_F16BF16_SSISI_SI_fLi64ELi80ELNS4_4UMMA5MajorE0ELSO_0ELNSN_7ScaleInE0ELSP_0EEEEEENS4_6LayoutISC_NS5_IJNSA_ILi0EEEST_ST_EEEEENS5_IJNS4_10UnderscoreESW_SW_EEEEENS4_13SM90_TMA_LOADENS4_14ComposedLayoutINS4_7SwizzleILi1ELi4ELi3EEENS4_18smem_ptr_flag_bitsILi16EEENSS_INS5_IJNSA_ILi8EEESG_EEENS5_IJSG_SB_EEEEEEEvNS4_8identityESZ_S19_vS1A_EENS_8epilogue10collective18CollectiveEpilogueINS1C_23Sm100TmaWarpSpecializedILi2ELi1ELi40ELb1ELb0EEEJSH_NS5_IJNSS_ISE_SB_EENSS_ISF_SB_EEEEESI_SJ_SI_SJ_NS1C_6fusion15FusionCallbacksIS1G_NS1K_17LinearCombinationISI_fSI_fLNS_15FloatRoundStyleE2EEESH_S1J_JEEENS4_5SM1004TMEM4LOAD26SM100_TMEM_LOAD_16dp256b2xESZ_S19_NS4_17SM75_U32x4_LDSM_NENS4_14SM90_TMA_STOREES19_NS4_17SM90_U32x4_STSM_NENS4_39AutoVectorizingCopyWithAssumedAlignmentILi128EEEEEEvvEEEEvNT_6ParamsE --------------------------
	.section	.nv.shared._ZN7cutlass13device_kernelINS_4gemm6kernel13GemmUniversalIN4cute5tupleIJiiiiEEENS1_10collective13CollectiveMmaINS1_35MainloopSm100TmaUmmaWarpSpecializedILi45ELi2ELi4ENS5_IJNS4_1CILi1EEESB_SB_EEEEENS5_IJNSA_ILi64EEENSA_ILi80EEENSA_ILi16EEEEEENS_10bfloat16_tENS5_IJlSB_lEEESI_SJ_NS4_8TiledMMAINS4_8MMA_AtomIJNS4_20SM100_MMA_F16BF16_SSISI_SI_fLi64ELi80ELNS4_4UMMA5MajorE0ELSO_0ELNSN_7ScaleInE0ELSP_0EEEEEENS4_6LayoutISC_NS5_IJNSA_ILi0EEEST_ST_EEEEENS5_IJNS4_10UnderscoreESW_SW_EEEEENS4_13SM90_TMA_LOADENS4_14ComposedLayoutINS4_7SwizzleILi1ELi4ELi3EEENS4_18smem_ptr_flag_bitsILi16EEENSS_INS5_IJNSA_ILi8EEESG_EEENS5_IJSG_SB_EEEEEEEvNS4_8identityESZ_S19_vS1A_EENS_8epilogue10collective18CollectiveEpilogueINS1C_23Sm100TmaWarpSpecializedILi2ELi1ELi40ELb1ELb0EEEJSH_NS5_IJNSS_ISE_SB_EENSS_ISF_SB_EEEEESI_SJ_SI_SJ_NS1C_6fusion15FusionCallbacksIS1G_NS1K_17LinearCombinationISI_fSI_fLNS_15FloatRoundStyleE2EEESH_S1J_JEEENS4_5SM1004TMEM4LOAD26SM100_TMEM_LOAD_16dp256b2xESZ_S19_NS4_17SM75_U32x4_LDSM_NENS4_14SM90_TMA_STOREES19_NS4_17SM90_U32x4_STSM_NENS4_39AutoVectorizingCopyWithAssumedAlignmentILi128EEEEEEvvEEEEvNT_6ParamsE,"aw",@nobits
	.sectionflags	@""
	.align	16
	.zero		1024


//--------------------- .nv.shared.reserved.0     --------------------------
	.section	.nv.shared.reserved.0,"aw",@nobits
	.weak		__nv_reservedSMEM_offset_0_alias
	.size		__nv_reservedSMEM_offset_0_alias, 0, 64
	.other		__nv_reservedSMEM_offset_0_alias,@"STO_CUDA_RESERVED_SHARED STV_DEFAULT"
__nv_reservedSMEM_offset_0_alias:
	.zero		0
.nv.shared.reserved.0:
	.zero		64
	.weak		__nv_reservedSMEM_tcgen05_partition
	.type		__nv_reservedSMEM_tcgen05_partition,@object
	.size		__nv_reservedSMEM_tcgen05_partition,(.L_0 - __nv_reservedSMEM_tcgen05_partition)
__nv_reservedSMEM_tcgen05_partition:
	.zero		32
.L_0:


//--------------------- .nv.global                --------------------------
	.section	.nv.global,"aw",@nobits
.nv.global:
	.type		_ZN40_INTERNAL_c3f3a1de_4_k_cu_9d1f5754_136204cute1_E,@object
	.size		_ZN40_INTERNAL_c3f3a1de_4_k_cu_9d1f5754_136204cute1_E,(_ZN40_INTERNAL_c3f3a1de_4_k_cu_9d1f5754_136204cuda3std3__45__cpo6cbeginE - _ZN40_INTERNAL_c3f3a1de_4_k_cu_9d1f5754_136204cute1_E)
_ZN40_INTERNAL_c3f3a1de_4_k_cu_9d1f5754_136204cute1_E:
	.zero		1
	.type		_ZN40_INTERNAL_c3f3a1de_4_k_cu_9d1f5754_136204cuda3std3__45__cpo6cbeginE,@object
	.size		_ZN40_INTERNAL_c3f3a1de_4_k_cu_9d1f5754_136204cuda3std3__45__cpo6cbeginE,(_ZN40_INTERNAL_c3f3a1de_4_k_cu_9d1f5754_136204cuda3std3__48in_placeE - _ZN40_INTERNAL_c3f3a1de_4_k_cu_9d1f5754_136204cuda3std3__45__cpo6cbeginE)
_ZN40_INTERNAL_c3f3a1de_4_k_cu_9d1f5754_136204cuda3std3__45__cpo6cbeginE:
	.zero		1
	.type		_ZN40_INTERNAL_c3f3a1de_4_k_cu_9d1f5754_136204cuda3std3__48in_placeE,@object
	.size		_ZN40_INTERNAL_c3f3a1de_4_k_cu_9d1f5754_136204cuda3std3__48in_placeE,(_ZN40_INTERNAL_c3f3a1de_4_k_cu_9d1f5754_136204cuda3std6ranges3__45__cpo9iter_moveE - _ZN40_INTERNAL_c3f3a1de_4_k_cu_9d1f5754_136204cuda3std3__48in_placeE)
_ZN40_INTERNAL_c3f3a1de_4_k_cu_9d1f5754_136204cuda3std3__48in_placeE:
	.zero		1
	.type		_ZN40_INTERNAL_c3f3a1de_4_k_cu_9d1f5754_136204cuda3std6ranges3__45__cpo9iter_moveE,@object
	.size		_ZN40_INTERNAL_c3f3a1de_4_k_cu_9d1f5754_136204cuda3std6ranges3__45__cpo9iter_moveE,(_ZN40_INTERNAL_c3f3a1de_4_k_cu_9d1f5754_136204cuda3std3__45__cpo5beginE - _ZN40_INTERNAL_c3f3a1de_4_k_cu_9d1f5754_136204cuda3std6ranges3__45__cpo9iter_moveE)
_ZN40_INTERNAL_c3f3a1de_4_k_cu_9d1f5754_136204cuda3std6ranges3__45__cpo9iter_moveE:
	.zero		1
	.type		_ZN40_INTERNAL_c3f3a1de_4_k_cu_9d1f5754_136204cuda3std3__45__cpo5beginE,@object
	.size		_ZN40_INTERNAL_c3f3a1de_4_k_cu_9d1f5754_136204cuda3std3__45__cpo5beginE,(_ZN40_INTERNAL_c3f3a1de_4_k_cu_9d1f5754_136204cuda3std3__442_GLOBAL__N__c3f3a1de_4_k_cu_9d1f5754_136206ignoreE - _ZN40_INTERNAL_c3f3a1de_4_k_cu_9d1f5754_136204cuda3std3__45__cpo5beginE)
_ZN40_INTERNAL_c3f3a1de_4_k_cu_9d1f5754_136204cuda3std3__45__cpo5beginE:
	.zero		1
	.type		_ZN40_INTERNAL_c3f3a1de_4_k_cu_9d1f5754_136204cuda3std3__442_GLOBAL__N__c3f3a1de_4_k_cu_9d1f5754_136206ignoreE,@object
	.size		_ZN40_INTERNAL_c3f3a1de_4_k_cu_9d1f5754_136204cuda3std3__442_GLOBAL__N__c3f3a1de_4_k_cu_9d1f5754_136206ignoreE,(_ZN40_INTERNAL_c3f3a1de_4_k_cu_9d1f5754_136204cute7productE - _ZN40_INTERNAL_c3f3a1de_4_k_cu_9d1f5754_136204cuda3std3__442_GLOBAL__N__c3f3a1de_4_k_cu_9d1f5754_136206ignoreE)
_ZN40_INTERNAL_c3f3a1de_4_k_cu_9d1f5754_136204cuda3std3__442_GLOBAL__N__c3f3a1de_4_k_cu_9d1f5754_136206ignoreE:
	.zero		1
	.type		_ZN40_INTERNAL_c3f3a1de_4_k_cu_9d1f5754_136204cute7productE,@object
	.size		_ZN40_INTERNAL_c3f3a1de_4_k_cu_9d1f5754_136204cute7productE,(_ZN40_INTERNAL_c3f3a1de_4_k_cu_9d1f5754_136204cuda3std3__45__cpo3endE - _ZN40_INTERNAL_c3f3a1de_4_k_cu_9d1f5754_136204cute7productE)
_ZN40_INTERNAL_c3f3a1de_4_k_cu_9d1f5754_136204cute7productE:
	.zero		1
	.type		_ZN40_INTERNAL_c3f3a1de_4_k_cu_9d1f5754_136204cuda3std3__45__cpo3endE,@object
	.size		_ZN40_INTERNAL_c3f3a1de_4_k_cu_9d1f5754_136204cuda3std3__45__cpo3endE,(_ZN40_INTERNAL_c3f3a1de_4_k_cu_9d1f5754_136204cuda3std3__419piecewise_constructE - _ZN40_INTERNAL_c3f3a1de_4_k_cu_9d1f5754_136204cuda3std3__45__cpo3endE)
_ZN40_INTERNAL_c3f3a1de_4_k_cu_9d1f5754_136204cuda3std3__45__cpo3endE:
	.zero		1
	.type		_ZN40_INTERNAL_c3f3a1de_4_k_cu_9d1f5754_136204cuda3std3__419piecewise_constructE,@object
	.size		_ZN40_INTERNAL_c3f3a1de_4_k_cu_9d1f5754_136204cuda3std3__419piecewise_constructE,(_ZN40_INTERNAL_c3f3a1de_4_k_cu_9d1f5754_136204cuda3std3__45__cpo4cendE - _ZN40_INTERNAL_c3f3a1de_4_k_cu_9d1f5754_136204cuda3std3__419piecewise_constructE)
_ZN40_INTERNAL_c3f3a1de_4_k_cu_9d1f5754_136204cuda3std3__419piecewise_constructE:
	.zero		1
	.type		_ZN40_INTERNAL_c3f3a1de_4_k_cu_9d1f5754_136204cuda3std3__45__cpo4cendE,@object
	.size		_ZN40_INTERNAL_c3f3a1de_4_k_cu_9d1f5754_136204cuda3std3__45__cpo4cendE,(_ZN40_INTERNAL_c3f3a1de_4_k_cu_9d1f5754_136204cuda3std6ranges3__45__cpo4swapE - _ZN40_INTERNAL_c3f3a1de_4_k_cu_9d1f5754_136204cuda3std3__45__cpo4cendE)
_ZN40_INTERNAL_c3f3a1de_4_k_cu_9d1f5754_136204cuda3std3__45__cpo4cendE:
	.zero		1
	.type		_ZN40_INTERNAL_c3f3a1de_4_k_cu_9d1f5754_136204cuda3std6ranges3__45__cpo4swapE,@object
	.size		_ZN40_INTERNAL_c3f3a1de_4_k_cu_9d1f5754_136204cuda3std6ranges3__45__cpo4swapE,(.L_10 - _ZN40_INTERNAL_c3f3a1de_4_k_cu_9d1f5754_136204cuda3std6ranges3__45__cpo4swapE)
_ZN40_INTERNAL_c3f3a1de_4_k_cu_9d1f5754_136204cuda3std6ranges3__45__cpo4swapE:
	.zero		1
.L_10:


//--------------------- .nv.constant0._ZN7cutlass13device_kernelINS_4gemm6kernel13GemmUniversalIN4cute5tupleIJiiiiEEENS1_10collective13CollectiveMmaINS1_35MainloopSm100TmaUmmaWarpSpecializedILi45ELi2ELi4ENS5_IJNS4_1CILi1EEESB_SB_EEEEENS5_IJNSA_ILi64EEENSA_ILi80EEENSA_ILi16EEEEEENS_10bfloat16_tENS5_IJlSB_lEEESI_SJ_NS4_8TiledMMAINS4_8MMA_AtomIJNS4_20SM100_MMA_F16BF16_SSISI_SI_fLi64ELi80ELNS4_4UMMA5MajorE0ELSO_0ELNSN_7ScaleInE0ELSP_0EEEEEENS4_6LayoutISC_NS5_IJNSA_ILi0EEEST_ST_EEEEENS5_IJNS4_10UnderscoreESW_SW_EEEEENS4_13SM90_TMA_LOADENS4_14ComposedLayoutINS4_7SwizzleILi1ELi4ELi3EEENS4_18smem_ptr_flag_bitsILi16EEENSS_INS5_IJNSA_ILi8EEESG_EEENS5_IJSG_SB_EEEEEEEvNS4_8identityESZ_S19_vS1A_EENS_8epilogue10collective18CollectiveEpilogueINS1C_23Sm100TmaWarpSpecializedILi2ELi1ELi40ELb1ELb0EEEJSH_NS5_IJNSS_ISE_SB_EENSS_ISF_SB_EEEEESI_SJ_SI_SJ_NS1C_6fusion15FusionCallbacksIS1G_NS1K_17LinearCombinationISI_fSI_fLNS_15FloatRoundStyleE2EEESH_S1J_JEEENS4_5SM1004TMEM4LOAD26SM100_TMEM_LOAD_16dp256b2xESZ_S19_NS4_17SM75_U32x4_LDSM_NENS4_14SM90_TMA_STOREES19_NS4_17SM90_U32x4_STSM_NENS4_39AutoVectorizingCopyWithAssumedAlignmentILi128EEEEEEvvEEEEvNT_6ParamsE --------------------------
	.section	.nv.constant0._ZN7cutlass13device_kernelINS_4gemm6kernel13GemmUniversalIN4cute5tupleIJiiiiEEENS1_10collective13CollectiveMmaINS1_35MainloopSm100TmaUmmaWarpSpecializedILi45ELi2ELi4ENS5_IJNS4_1CILi1EEESB_SB_EEEEENS5_IJNSA_ILi64EEENSA_ILi80EEENSA_ILi16EEEEEENS_10bfloat16_tENS5_IJlSB_lEEESI_SJ_NS4_8TiledMMAINS4_8MMA_AtomIJNS4_20SM100_MMA_F16BF16_SSISI_SI_fLi64ELi80ELNS4_4UMMA5MajorE0ELSO_0ELNSN_7ScaleInE0ELSP_0EEEEEENS4_6LayoutISC_NS5_IJNSA_ILi0EEEST_ST_EEEEENS5_IJNS4_10UnderscoreESW_SW_EEEEENS4_13SM90_TMA_LOADENS4_14ComposedLayoutINS4_7SwizzleILi1ELi4ELi3EEENS4_18smem_ptr_flag_bitsILi16EEENSS_INS5_IJNSA_ILi8EEESG_EEENS5_IJSG_SB_EEEEEEEvNS4_8identityESZ_S19_vS1A_EENS_8epilogue10collective18CollectiveEpilogueINS1C_23Sm100TmaWarpSpecializedILi2ELi1ELi40ELb1ELb0EEEJSH_NS5_IJNSS_ISE_SB_EENSS_ISF_SB_EEEEESI_SJ_SI_SJ_NS1C_6fusion15FusionCallbacksIS1G_NS1K_17LinearCombinationISI_fSI_fLNS_15FloatRoundStyleE2EEESH_S1J_JEEENS4_5SM1004TMEM4LOAD26SM100_TMEM_LOAD_16dp256b2xESZ_S19_NS4_17SM75_U32x4_LDSM_NENS4_14SM90_TMA_STOREES19_NS4_17SM90_U32x4_STSM_NENS4_39AutoVectorizingCopyWithAssumedAlignmentILi128EEEEEEvvEEEEvNT_6ParamsE,"a",@progbits
	.sectionflags	@""
	.align	4
.nv.constant0._ZN7cutlass13device_kernelINS_4gemm6kernel13GemmUniversalIN4cute5tupleIJiiiiEEENS1_10collective13CollectiveMmaINS1_35MainloopSm100TmaUmmaWarpSpecializedILi45ELi2ELi4ENS5_IJNS4_1CILi1EEESB_SB_EEEEENS5_IJNSA_ILi64EEENSA_ILi80EEENSA_ILi16EEEEEENS_10bfloat16_tENS5_IJlSB_lEEESI_SJ_NS4_8TiledMMAINS4_8MMA_AtomIJNS4_20SM100_MMA_F16BF16_SSISI_SI_fLi64ELi80ELNS4_4UMMA5MajorE0ELSO_0ELNSN_7ScaleInE0ELSP_0EEEEEENS4_6LayoutISC_NS5_IJNSA_ILi0EEEST_ST_EEEEENS5_IJNS4_10UnderscoreESW_SW_EEEEENS4_13SM90_TMA_LOADENS4_14ComposedLayoutINS4_7SwizzleILi1ELi4ELi3EEENS4_18smem_ptr_flag_bitsILi16EEENSS_INS5_IJNSA_ILi8EEESG_EEENS5_IJSG_SB_EEEEEEEvNS4_8identityESZ_S19_vS1A_EENS_8epilogue10collective18CollectiveEpilogueINS1C_23Sm100TmaWarpSpecializedILi2ELi1ELi40ELb1ELb0EEEJSH_NS5_IJNSS_ISE_SB_EENSS_ISF_SB_EEEEESI_SJ_SI_SJ_NS1C_6fusion15FusionCallbacksIS1G_NS1K_17LinearCombinationISI_fSI_fLNS_15FloatRoundStyleE2EEESH_S1J_JEEENS4_5SM1004TMEM4LOAD26SM100_TMEM_LOAD_16dp256b2xESZ_S19_NS4_17SM75_U32x4_LDSM_NENS4_14SM90_TMA_STOREES19_NS4_17SM90_U32x4_STSM_NENS4_39AutoVectorizingCopyWithAssumedAlignmentILi128EEEEEEvvEEEEvNT_6ParamsE:
	.zero		2944


//--------------------- SYMBOLS --------------------------

	.type		.nv.reservedSmem.offset0,@object
	.size		.nv.reservedSmem.offset0,0x4
	.type		.nv.reservedSmem.cap,@object
	.size		.nv.reservedSmem.cap,0x4
	.type		__assertfail,@function
